//
// Generated by NVIDIA NVVM Compiler
//
// Compiler Build ID: CL-36424714
// Cuda compilation tools, release 13.0, V13.0.88
// Based on NVVM 20.0.0
//

.version 9.0
.target sm_100
.address_size 64

	// .globl	_Z20kernelGenerarTableroPiii
.extern .func  (.param .b32 func_retval0) vprintf
(
	.param .b64 vprintf_param_0,
	.param .b64 vprintf_param_1
)
;
.global .align 4 .b8 precalc_xorwow_matrix[102400];
.global .align 4 .b8 precalc_xorwow_offset_matrix[102400];
.global .align 4 .b8 mrg32k3aM1[2304];
.global .align 4 .b8 mrg32k3aM2[2304];
.global .align 4 .b8 mrg32k3aM1SubSeq[2016];
.global .align 4 .b8 mrg32k3aM2SubSeq[2016];
.global .align 4 .b8 mrg32k3aM1Seq[2304];
.global .align 4 .b8 mrg32k3aM2Seq[2304];
.const .align 8 .b8 __cr_lgamma_table[72];
.const .align 8 .u64 FILAS;
.const .align 8 .u64 COLUMNAS;
// _ZZ21kernelEncontrarCaminoPiPS_iiiiE10num_camino has been demoted
.global .align 1 .b8 $str[11] = {10, 32, 70, 73, 76, 65, 32, 37, 100, 10};
.global .align 1 .b8 $str$1[14] = {10, 32, 67, 79, 76, 85, 77, 78, 65, 32, 37, 100, 10};
.global .align 1 .b8 $str$4[44] = {10, 67, 97, 109, 105, 110, 111, 32, 110, 111, 32, 101, 110, 99, 111, 110, 116, 114, 97, 100, 111, 32, 100, 101, 115, 100, 101, 32, 108, 97, 32, 112, 111, 115, 105, 99, 105, 111, 110, 32, 37, 100, 10};
.global .align 1 .b8 $str$5[21] = {10, 67, 97, 109, 105, 110, 111, 32, 101, 110, 99, 111, 110, 116, 114, 97, 100, 111, 32, 10};
.global .align 1 .b8 $str$8[26] = {10, 69, 108, 32, 99, 111, 108, 111, 114, 32, 110, 111, 32, 99, 111, 105, 110, 99, 105, 100, 101, 32, 37, 100, 10};

.visible .entry _Z20kernelGenerarTableroPiii(
	.param .u64 .ptr .align 1 _Z20kernelGenerarTableroPiii_param_0,
	.param .u32 _Z20kernelGenerarTableroPiii_param_1,
	.param .u32 _Z20kernelGenerarTableroPiii_param_2
)
{
	.local .align 8 .b8 	__local_depot0[48];
	.reg .b64 	%SP;
	.reg .b64 	%SPL;
	.reg .pred 	%p<64>;
	.reg .b32 	%r<1200>;
	.reg .b64 	%rd<27>;

	mov.u64 	%SPL, __local_depot0;
	ld.param.u64 	%rd10, [_Z20kernelGenerarTableroPiii_param_0];
	ld.param.u32 	%r541, [_Z20kernelGenerarTableroPiii_param_1];
	ld.param.u32 	%r540, [_Z20kernelGenerarTableroPiii_param_2];
	add.u64 	%rd1, %SPL, 0;
	mov.u32 	%r542, %ctaid.x;
	mov.u32 	%r543, %ntid.x;
	mov.u32 	%r544, %tid.x;
	mad.lo.s32 	%r545, %r542, %r543, %r544;
	cvt.s64.s32 	%rd2, %r545;
	xor.b32  	%r546, %r541, -1429050551;
	mul.lo.s32 	%r547, %r546, 1099087573;
	setp.gt.s32 	%p1, %r541, -1;
	selp.b32 	%r548, -644748465, -1947113066, %p1;
	add.s32 	%r549, %r548, %r547;
	add.s32 	%r1, %r549, 6615241;
	add.s32 	%r936, %r547, 123456789;
	st.local.v2.u32 	[%rd1], {%r1, %r936};
	xor.b32  	%r550, %r547, 362436069;
	add.s32 	%r551, %r548, 521288629;
	st.local.v2.u32 	[%rd1+8], {%r550, %r551};
	xor.b32  	%r552, %r548, 88675123;
	add.s32 	%r932, %r547, 5783321;
	st.local.v2.u32 	[%rd1+16], {%r552, %r932};
	setp.eq.s32 	%p2, %r545, 0;
	@%p2 bra 	$L__BB0_115;
	mov.b32 	%r919, 0;
	mov.u64 	%rd26, %rd2;
$L__BB0_2:
	mov.u64 	%rd3, %rd26;
	and.b64  	%rd4, %rd3, 3;
	setp.eq.s64 	%p3, %rd4, 0;
	@%p3 bra 	$L__BB0_114;
	mul.wide.u32 	%rd12, %r919, 3200;
	mov.u64 	%rd13, precalc_xorwow_matrix;
	add.s64 	%rd5, %rd13, %rd12;
	mov.b32 	%r932, 0;
	mov.u32 	%r933, %r932;
	mov.u32 	%r934, %r932;
	mov.u32 	%r935, %r932;
	mov.u32 	%r936, %r932;
	mov.u32 	%r925, %r932;
$L__BB0_4:
	mul.wide.u32 	%rd14, %r925, 4;
	add.s64 	%rd15, %rd1, %rd14;
	ld.local.u32 	%r13, [%rd15+4];
	shl.b32 	%r14, %r925, 5;
	mov.b32 	%r931, 0;
$L__BB0_5:
	.pragma "nounroll";
	shr.u32 	%r556, %r13, %r931;
	and.b32  	%r557, %r556, 1;
	setp.eq.b32 	%p4, %r557, 1;
	not.pred 	%p5, %p4;
	add.s32 	%r558, %r14, %r931;
	mul.lo.s32 	%r559, %r558, 5;
	mul.wide.u32 	%rd16, %r559, 4;
	add.s64 	%rd6, %rd5, %rd16;
	@%p5 bra 	$L__BB0_7;
	ld.global.u32 	%r560, [%rd6];
	xor.b32  	%r936, %r936, %r560;
	ld.global.u32 	%r561, [%rd6+4];
	xor.b32  	%r935, %r935, %r561;
	ld.global.u32 	%r562, [%rd6+8];
	xor.b32  	%r934, %r934, %r562;
	ld.global.u32 	%r563, [%rd6+12];
	xor.b32  	%r933, %r933, %r563;
	ld.global.u32 	%r564, [%rd6+16];
	xor.b32  	%r932, %r932, %r564;
$L__BB0_7:
	and.b32  	%r566, %r556, 2;
	setp.eq.s32 	%p6, %r566, 0;
	@%p6 bra 	$L__BB0_9;
	ld.global.u32 	%r567, [%rd6+20];
	xor.b32  	%r936, %r936, %r567;
	ld.global.u32 	%r568, [%rd6+24];
	xor.b32  	%r935, %r935, %r568;
	ld.global.u32 	%r569, [%rd6+28];
	xor.b32  	%r934, %r934, %r569;
	ld.global.u32 	%r570, [%rd6+32];
	xor.b32  	%r933, %r933, %r570;
	ld.global.u32 	%r571, [%rd6+36];
	xor.b32  	%r932, %r932, %r571;
$L__BB0_9:
	and.b32  	%r573, %r556, 4;
	setp.eq.s32 	%p7, %r573, 0;
	@%p7 bra 	$L__BB0_11;
	ld.global.u32 	%r574, [%rd6+40];
	xor.b32  	%r936, %r936, %r574;
	ld.global.u32 	%r575, [%rd6+44];
	xor.b32  	%r935, %r935, %r575;
	ld.global.u32 	%r576, [%rd6+48];
	xor.b32  	%r934, %r934, %r576;
	ld.global.u32 	%r577, [%rd6+52];
	xor.b32  	%r933, %r933, %r577;
	ld.global.u32 	%r578, [%rd6+56];
	xor.b32  	%r932, %r932, %r578;
$L__BB0_11:
	and.b32  	%r580, %r556, 8;
	setp.eq.s32 	%p8, %r580, 0;
	@%p8 bra 	$L__BB0_13;
	ld.global.u32 	%r581, [%rd6+60];
	xor.b32  	%r936, %r936, %r581;
	ld.global.u32 	%r582, [%rd6+64];
	xor.b32  	%r935, %r935, %r582;
	ld.global.u32 	%r583, [%rd6+68];
	xor.b32  	%r934, %r934, %r583;
	ld.global.u32 	%r584, [%rd6+72];
	xor.b32  	%r933, %r933, %r584;
	ld.global.u32 	%r585, [%rd6+76];
	xor.b32  	%r932, %r932, %r585;
$L__BB0_13:
	and.b32  	%r587, %r556, 16;
	setp.eq.s32 	%p9, %r587, 0;
	@%p9 bra 	$L__BB0_15;
	ld.global.u32 	%r588, [%rd6+80];
	xor.b32  	%r936, %r936, %r588;
	ld.global.u32 	%r589, [%rd6+84];
	xor.b32  	%r935, %r935, %r589;
	ld.global.u32 	%r590, [%rd6+88];
	xor.b32  	%r934, %r934, %r590;
	ld.global.u32 	%r591, [%rd6+92];
	xor.b32  	%r933, %r933, %r591;
	ld.global.u32 	%r592, [%rd6+96];
	xor.b32  	%r932, %r932, %r592;
$L__BB0_15:
	and.b32  	%r594, %r556, 32;
	setp.eq.s32 	%p10, %r594, 0;
	@%p10 bra 	$L__BB0_17;
	ld.global.u32 	%r595, [%rd6+100];
	xor.b32  	%r936, %r936, %r595;
	ld.global.u32 	%r596, [%rd6+104];
	xor.b32  	%r935, %r935, %r596;
	ld.global.u32 	%r597, [%rd6+108];
	xor.b32  	%r934, %r934, %r597;
	ld.global.u32 	%r598, [%rd6+112];
	xor.b32  	%r933, %r933, %r598;
	ld.global.u32 	%r599, [%rd6+116];
	xor.b32  	%r932, %r932, %r599;
$L__BB0_17:
	and.b32  	%r601, %r556, 64;
	setp.eq.s32 	%p11, %r601, 0;
	@%p11 bra 	$L__BB0_19;
	ld.global.u32 	%r602, [%rd6+120];
	xor.b32  	%r936, %r936, %r602;
	ld.global.u32 	%r603, [%rd6+124];
	xor.b32  	%r935, %r935, %r603;
	ld.global.u32 	%r604, [%rd6+128];
	xor.b32  	%r934, %r934, %r604;
	ld.global.u32 	%r605, [%rd6+132];
	xor.b32  	%r933, %r933, %r605;
	ld.global.u32 	%r606, [%rd6+136];
	xor.b32  	%r932, %r932, %r606;
$L__BB0_19:
	and.b32  	%r608, %r556, 128;
	setp.eq.s32 	%p12, %r608, 0;
	@%p12 bra 	$L__BB0_21;
	ld.global.u32 	%r609, [%rd6+140];
	xor.b32  	%r936, %r936, %r609;
	ld.global.u32 	%r610, [%rd6+144];
	xor.b32  	%r935, %r935, %r610;
	ld.global.u32 	%r611, [%rd6+148];
	xor.b32  	%r934, %r934, %r611;
	ld.global.u32 	%r612, [%rd6+152];
	xor.b32  	%r933, %r933, %r612;
	ld.global.u32 	%r613, [%rd6+156];
	xor.b32  	%r932, %r932, %r613;
$L__BB0_21:
	and.b32  	%r615, %r556, 256;
	setp.eq.s32 	%p13, %r615, 0;
	@%p13 bra 	$L__BB0_23;
	ld.global.u32 	%r616, [%rd6+160];
	xor.b32  	%r936, %r936, %r616;
	ld.global.u32 	%r617, [%rd6+164];
	xor.b32  	%r935, %r935, %r617;
	ld.global.u32 	%r618, [%rd6+168];
	xor.b32  	%r934, %r934, %r618;
	ld.global.u32 	%r619, [%rd6+172];
	xor.b32  	%r933, %r933, %r619;
	ld.global.u32 	%r620, [%rd6+176];
	xor.b32  	%r932, %r932, %r620;
$L__BB0_23:
	and.b32  	%r622, %r556, 512;
	setp.eq.s32 	%p14, %r622, 0;
	@%p14 bra 	$L__BB0_25;
	ld.global.u32 	%r623, [%rd6+180];
	xor.b32  	%r936, %r936, %r623;
	ld.global.u32 	%r624, [%rd6+184];
	xor.b32  	%r935, %r935, %r624;
	ld.global.u32 	%r625, [%rd6+188];
	xor.b32  	%r934, %r934, %r625;
	ld.global.u32 	%r626, [%rd6+192];
	xor.b32  	%r933, %r933, %r626;
	ld.global.u32 	%r627, [%rd6+196];
	xor.b32  	%r932, %r932, %r627;
$L__BB0_25:
	and.b32  	%r629, %r556, 1024;
	setp.eq.s32 	%p15, %r629, 0;
	@%p15 bra 	$L__BB0_27;
	ld.global.u32 	%r630, [%rd6+200];
	xor.b32  	%r936, %r936, %r630;
	ld.global.u32 	%r631, [%rd6+204];
	xor.b32  	%r935, %r935, %r631;
	ld.global.u32 	%r632, [%rd6+208];
	xor.b32  	%r934, %r934, %r632;
	ld.global.u32 	%r633, [%rd6+212];
	xor.b32  	%r933, %r933, %r633;
	ld.global.u32 	%r634, [%rd6+216];
	xor.b32  	%r932, %r932, %r634;
$L__BB0_27:
	and.b32  	%r636, %r556, 2048;
	setp.eq.s32 	%p16, %r636, 0;
	@%p16 bra 	$L__BB0_29;
	ld.global.u32 	%r637, [%rd6+220];
	xor.b32  	%r936, %r936, %r637;
	ld.global.u32 	%r638, [%rd6+224];
	xor.b32  	%r935, %r935, %r638;
	ld.global.u32 	%r639, [%rd6+228];
	xor.b32  	%r934, %r934, %r639;
	ld.global.u32 	%r640, [%rd6+232];
	xor.b32  	%r933, %r933, %r640;
	ld.global.u32 	%r641, [%rd6+236];
	xor.b32  	%r932, %r932, %r641;
$L__BB0_29:
	and.b32  	%r643, %r556, 4096;
	setp.eq.s32 	%p17, %r643, 0;
	@%p17 bra 	$L__BB0_31;
	ld.global.u32 	%r644, [%rd6+240];
	xor.b32  	%r936, %r936, %r644;
	ld.global.u32 	%r645, [%rd6+244];
	xor.b32  	%r935, %r935, %r645;
	ld.global.u32 	%r646, [%rd6+248];
	xor.b32  	%r934, %r934, %r646;
	ld.global.u32 	%r647, [%rd6+252];
	xor.b32  	%r933, %r933, %r647;
	ld.global.u32 	%r648, [%rd6+256];
	xor.b32  	%r932, %r932, %r648;
$L__BB0_31:
	and.b32  	%r650, %r556, 8192;
	setp.eq.s32 	%p18, %r650, 0;
	@%p18 bra 	$L__BB0_33;
	ld.global.u32 	%r651, [%rd6+260];
	xor.b32  	%r936, %r936, %r651;
	ld.global.u32 	%r652, [%rd6+264];
	xor.b32  	%r935, %r935, %r652;
	ld.global.u32 	%r653, [%rd6+268];
	xor.b32  	%r934, %r934, %r653;
	ld.global.u32 	%r654, [%rd6+272];
	xor.b32  	%r933, %r933, %r654;
	ld.global.u32 	%r655, [%rd6+276];
	xor.b32  	%r932, %r932, %r655;
$L__BB0_33:
	and.b32  	%r657, %r556, 16384;
	setp.eq.s32 	%p19, %r657, 0;
	@%p19 bra 	$L__BB0_35;
	ld.global.u32 	%r658, [%rd6+280];
	xor.b32  	%r936, %r936, %r658;
	ld.global.u32 	%r659, [%rd6+284];
	xor.b32  	%r935, %r935, %r659;
	ld.global.u32 	%r660, [%rd6+288];
	xor.b32  	%r934, %r934, %r660;
	ld.global.u32 	%r661, [%rd6+292];
	xor.b32  	%r933, %r933, %r661;
	ld.global.u32 	%r662, [%rd6+296];
	xor.b32  	%r932, %r932, %r662;
$L__BB0_35:
	and.b32  	%r664, %r556, 32768;
	setp.eq.s32 	%p20, %r664, 0;
	@%p20 bra 	$L__BB0_37;
	ld.global.u32 	%r665, [%rd6+300];
	xor.b32  	%r936, %r936, %r665;
	ld.global.u32 	%r666, [%rd6+304];
	xor.b32  	%r935, %r935, %r666;
	ld.global.u32 	%r667, [%rd6+308];
	xor.b32  	%r934, %r934, %r667;
	ld.global.u32 	%r668, [%rd6+312];
	xor.b32  	%r933, %r933, %r668;
	ld.global.u32 	%r669, [%rd6+316];
	xor.b32  	%r932, %r932, %r669;
$L__BB0_37:
	add.s32 	%r931, %r931, 16;
	setp.ne.s32 	%p21, %r931, 32;
	@%p21 bra 	$L__BB0_5;
	mad.lo.s32 	%r670, %r925, -31, %r14;
	add.s32 	%r925, %r670, 1;
	setp.ne.s32 	%p22, %r925, 5;
	@%p22 bra 	$L__BB0_4;
	st.local.u32 	[%rd1+4], %r936;
	st.local.v2.u32 	[%rd1+8], {%r935, %r934};
	st.local.v2.u32 	[%rd1+16], {%r933, %r932};
	setp.eq.s64 	%p23, %rd4, 1;
	@%p23 bra 	$L__BB0_114;
	mov.b32 	%r932, 0;
	mov.u32 	%r1025, %r932;
	mov.u32 	%r1026, %r932;
	mov.u32 	%r1027, %r932;
	mov.u32 	%r936, %r932;
	mov.u32 	%r1017, %r932;
$L__BB0_41:
	mul.wide.u32 	%rd17, %r1017, 4;
	add.s64 	%rd18, %rd1, %rd17;
	ld.local.u32 	%r189, [%rd18+4];
	shl.b32 	%r190, %r1017, 5;
	mov.b32 	%r1023, 0;
$L__BB0_42:
	.pragma "nounroll";
	shr.u32 	%r673, %r189, %r1023;
	and.b32  	%r674, %r673, 1;
	setp.eq.b32 	%p24, %r674, 1;
	not.pred 	%p25, %p24;
	add.s32 	%r675, %r190, %r1023;
	mul.lo.s32 	%r676, %r675, 5;
	mul.wide.u32 	%rd19, %r676, 4;
	add.s64 	%rd7, %rd5, %rd19;
	@%p25 bra 	$L__BB0_44;
	ld.global.u32 	%r677, [%rd7];
	xor.b32  	%r936, %r936, %r677;
	ld.global.u32 	%r678, [%rd7+4];
	xor.b32  	%r1027, %r1027, %r678;
	ld.global.u32 	%r679, [%rd7+8];
	xor.b32  	%r1026, %r1026, %r679;
	ld.global.u32 	%r680, [%rd7+12];
	xor.b32  	%r1025, %r1025, %r680;
	ld.global.u32 	%r681, [%rd7+16];
	xor.b32  	%r932, %r932, %r681;
$L__BB0_44:
	and.b32  	%r683, %r673, 2;
	setp.eq.s32 	%p26, %r683, 0;
	@%p26 bra 	$L__BB0_46;
	ld.global.u32 	%r684, [%rd7+20];
	xor.b32  	%r936, %r936, %r684;
	ld.global.u32 	%r685, [%rd7+24];
	xor.b32  	%r1027, %r1027, %r685;
	ld.global.u32 	%r686, [%rd7+28];
	xor.b32  	%r1026, %r1026, %r686;
	ld.global.u32 	%r687, [%rd7+32];
	xor.b32  	%r1025, %r1025, %r687;
	ld.global.u32 	%r688, [%rd7+36];
	xor.b32  	%r932, %r932, %r688;
$L__BB0_46:
	and.b32  	%r690, %r673, 4;
	setp.eq.s32 	%p27, %r690, 0;
	@%p27 bra 	$L__BB0_48;
	ld.global.u32 	%r691, [%rd7+40];
	xor.b32  	%r936, %r936, %r691;
	ld.global.u32 	%r692, [%rd7+44];
	xor.b32  	%r1027, %r1027, %r692;
	ld.global.u32 	%r693, [%rd7+48];
	xor.b32  	%r1026, %r1026, %r693;
	ld.global.u32 	%r694, [%rd7+52];
	xor.b32  	%r1025, %r1025, %r694;
	ld.global.u32 	%r695, [%rd7+56];
	xor.b32  	%r932, %r932, %r695;
$L__BB0_48:
	and.b32  	%r697, %r673, 8;
	setp.eq.s32 	%p28, %r697, 0;
	@%p28 bra 	$L__BB0_50;
	ld.global.u32 	%r698, [%rd7+60];
	xor.b32  	%r936, %r936, %r698;
	ld.global.u32 	%r699, [%rd7+64];
	xor.b32  	%r1027, %r1027, %r699;
	ld.global.u32 	%r700, [%rd7+68];
	xor.b32  	%r1026, %r1026, %r700;
	ld.global.u32 	%r701, [%rd7+72];
	xor.b32  	%r1025, %r1025, %r701;
	ld.global.u32 	%r702, [%rd7+76];
	xor.b32  	%r932, %r932, %r702;
$L__BB0_50:
	and.b32  	%r704, %r673, 16;
	setp.eq.s32 	%p29, %r704, 0;
	@%p29 bra 	$L__BB0_52;
	ld.global.u32 	%r705, [%rd7+80];
	xor.b32  	%r936, %r936, %r705;
	ld.global.u32 	%r706, [%rd7+84];
	xor.b32  	%r1027, %r1027, %r706;
	ld.global.u32 	%r707, [%rd7+88];
	xor.b32  	%r1026, %r1026, %r707;
	ld.global.u32 	%r708, [%rd7+92];
	xor.b32  	%r1025, %r1025, %r708;
	ld.global.u32 	%r709, [%rd7+96];
	xor.b32  	%r932, %r932, %r709;
$L__BB0_52:
	and.b32  	%r711, %r673, 32;
	setp.eq.s32 	%p30, %r711, 0;
	@%p30 bra 	$L__BB0_54;
	ld.global.u32 	%r712, [%rd7+100];
	xor.b32  	%r936, %r936, %r712;
	ld.global.u32 	%r713, [%rd7+104];
	xor.b32  	%r1027, %r1027, %r713;
	ld.global.u32 	%r714, [%rd7+108];
	xor.b32  	%r1026, %r1026, %r714;
	ld.global.u32 	%r715, [%rd7+112];
	xor.b32  	%r1025, %r1025, %r715;
	ld.global.u32 	%r716, [%rd7+116];
	xor.b32  	%r932, %r932, %r716;
$L__BB0_54:
	and.b32  	%r718, %r673, 64;
	setp.eq.s32 	%p31, %r718, 0;
	@%p31 bra 	$L__BB0_56;
	ld.global.u32 	%r719, [%rd7+120];
	xor.b32  	%r936, %r936, %r719;
	ld.global.u32 	%r720, [%rd7+124];
	xor.b32  	%r1027, %r1027, %r720;
	ld.global.u32 	%r721, [%rd7+128];
	xor.b32  	%r1026, %r1026, %r721;
	ld.global.u32 	%r722, [%rd7+132];
	xor.b32  	%r1025, %r1025, %r722;
	ld.global.u32 	%r723, [%rd7+136];
	xor.b32  	%r932, %r932, %r723;
$L__BB0_56:
	and.b32  	%r725, %r673, 128;
	setp.eq.s32 	%p32, %r725, 0;
	@%p32 bra 	$L__BB0_58;
	ld.global.u32 	%r726, [%rd7+140];
	xor.b32  	%r936, %r936, %r726;
	ld.global.u32 	%r727, [%rd7+144];
	xor.b32  	%r1027, %r1027, %r727;
	ld.global.u32 	%r728, [%rd7+148];
	xor.b32  	%r1026, %r1026, %r728;
	ld.global.u32 	%r729, [%rd7+152];
	xor.b32  	%r1025, %r1025, %r729;
	ld.global.u32 	%r730, [%rd7+156];
	xor.b32  	%r932, %r932, %r730;
$L__BB0_58:
	and.b32  	%r732, %r673, 256;
	setp.eq.s32 	%p33, %r732, 0;
	@%p33 bra 	$L__BB0_60;
	ld.global.u32 	%r733, [%rd7+160];
	xor.b32  	%r936, %r936, %r733;
	ld.global.u32 	%r734, [%rd7+164];
	xor.b32  	%r1027, %r1027, %r734;
	ld.global.u32 	%r735, [%rd7+168];
	xor.b32  	%r1026, %r1026, %r735;
	ld.global.u32 	%r736, [%rd7+172];
	xor.b32  	%r1025, %r1025, %r736;
	ld.global.u32 	%r737, [%rd7+176];
	xor.b32  	%r932, %r932, %r737;
$L__BB0_60:
	and.b32  	%r739, %r673, 512;
	setp.eq.s32 	%p34, %r739, 0;
	@%p34 bra 	$L__BB0_62;
	ld.global.u32 	%r740, [%rd7+180];
	xor.b32  	%r936, %r936, %r740;
	ld.global.u32 	%r741, [%rd7+184];
	xor.b32  	%r1027, %r1027, %r741;
	ld.global.u32 	%r742, [%rd7+188];
	xor.b32  	%r1026, %r1026, %r742;
	ld.global.u32 	%r743, [%rd7+192];
	xor.b32  	%r1025, %r1025, %r743;
	ld.global.u32 	%r744, [%rd7+196];
	xor.b32  	%r932, %r932, %r744;
$L__BB0_62:
	and.b32  	%r746, %r673, 1024;
	setp.eq.s32 	%p35, %r746, 0;
	@%p35 bra 	$L__BB0_64;
	ld.global.u32 	%r747, [%rd7+200];
	xor.b32  	%r936, %r936, %r747;
	ld.global.u32 	%r748, [%rd7+204];
	xor.b32  	%r1027, %r1027, %r748;
	ld.global.u32 	%r749, [%rd7+208];
	xor.b32  	%r1026, %r1026, %r749;
	ld.global.u32 	%r750, [%rd7+212];
	xor.b32  	%r1025, %r1025, %r750;
	ld.global.u32 	%r751, [%rd7+216];
	xor.b32  	%r932, %r932, %r751;
$L__BB0_64:
	and.b32  	%r753, %r673, 2048;
	setp.eq.s32 	%p36, %r753, 0;
	@%p36 bra 	$L__BB0_66;
	ld.global.u32 	%r754, [%rd7+220];
	xor.b32  	%r936, %r936, %r754;
	ld.global.u32 	%r755, [%rd7+224];
	xor.b32  	%r1027, %r1027, %r755;
	ld.global.u32 	%r756, [%rd7+228];
	xor.b32  	%r1026, %r1026, %r756;
	ld.global.u32 	%r757, [%rd7+232];
	xor.b32  	%r1025, %r1025, %r757;
	ld.global.u32 	%r758, [%rd7+236];
	xor.b32  	%r932, %r932, %r758;
$L__BB0_66:
	and.b32  	%r760, %r673, 4096;
	setp.eq.s32 	%p37, %r760, 0;
	@%p37 bra 	$L__BB0_68;
	ld.global.u32 	%r761, [%rd7+240];
	xor.b32  	%r936, %r936, %r761;
	ld.global.u32 	%r762, [%rd7+244];
	xor.b32  	%r1027, %r1027, %r762;
	ld.global.u32 	%r763, [%rd7+248];
	xor.b32  	%r1026, %r1026, %r763;
	ld.global.u32 	%r764, [%rd7+252];
	xor.b32  	%r1025, %r1025, %r764;
	ld.global.u32 	%r765, [%rd7+256];
	xor.b32  	%r932, %r932, %r765;
$L__BB0_68:
	and.b32  	%r767, %r673, 8192;
	setp.eq.s32 	%p38, %r767, 0;
	@%p38 bra 	$L__BB0_70;
	ld.global.u32 	%r768, [%rd7+260];
	xor.b32  	%r936, %r936, %r768;
	ld.global.u32 	%r769, [%rd7+264];
	xor.b32  	%r1027, %r1027, %r769;
	ld.global.u32 	%r770, [%rd7+268];
	xor.b32  	%r1026, %r1026, %r770;
	ld.global.u32 	%r771, [%rd7+272];
	xor.b32  	%r1025, %r1025, %r771;
	ld.global.u32 	%r772, [%rd7+276];
	xor.b32  	%r932, %r932, %r772;
$L__BB0_70:
	and.b32  	%r774, %r673, 16384;
	setp.eq.s32 	%p39, %r774, 0;
	@%p39 bra 	$L__BB0_72;
	ld.global.u32 	%r775, [%rd7+280];
	xor.b32  	%r936, %r936, %r775;
	ld.global.u32 	%r776, [%rd7+284];
	xor.b32  	%r1027, %r1027, %r776;
	ld.global.u32 	%r777, [%rd7+288];
	xor.b32  	%r1026, %r1026, %r777;
	ld.global.u32 	%r778, [%rd7+292];
	xor.b32  	%r1025, %r1025, %r778;
	ld.global.u32 	%r779, [%rd7+296];
	xor.b32  	%r932, %r932, %r779;
$L__BB0_72:
	and.b32  	%r781, %r673, 32768;
	setp.eq.s32 	%p40, %r781, 0;
	@%p40 bra 	$L__BB0_74;
	ld.global.u32 	%r782, [%rd7+300];
	xor.b32  	%r936, %r936, %r782;
	ld.global.u32 	%r783, [%rd7+304];
	xor.b32  	%r1027, %r1027, %r783;
	ld.global.u32 	%r784, [%rd7+308];
	xor.b32  	%r1026, %r1026, %r784;
	ld.global.u32 	%r785, [%rd7+312];
	xor.b32  	%r1025, %r1025, %r785;
	ld.global.u32 	%r786, [%rd7+316];
	xor.b32  	%r932, %r932, %r786;
$L__BB0_74:
	add.s32 	%r1023, %r1023, 16;
	setp.ne.s32 	%p41, %r1023, 32;
	@%p41 bra 	$L__BB0_42;
	mad.lo.s32 	%r787, %r1017, -31, %r190;
	add.s32 	%r1017, %r787, 1;
	setp.ne.s32 	%p42, %r1017, 5;
	@%p42 bra 	$L__BB0_41;
	st.local.u32 	[%rd1+4], %r936;
	st.local.v2.u32 	[%rd1+8], {%r1027, %r1026};
	st.local.v2.u32 	[%rd1+16], {%r1025, %r932};
	setp.ne.s64 	%p43, %rd4, 3;
	@%p43 bra 	$L__BB0_114;
	mov.b32 	%r932, 0;
	mov.u32 	%r1117, %r932;
	mov.u32 	%r1118, %r932;
	mov.u32 	%r1119, %r932;
	mov.u32 	%r936, %r932;
	mov.u32 	%r1109, %r932;
$L__BB0_78:
	mul.wide.u32 	%rd20, %r1109, 4;
	add.s64 	%rd21, %rd1, %rd20;
	ld.local.u32 	%r365, [%rd21+4];
	shl.b32 	%r366, %r1109, 5;
	mov.b32 	%r1115, 0;
$L__BB0_79:
	.pragma "nounroll";
	shr.u32 	%r790, %r365, %r1115;
	and.b32  	%r791, %r790, 1;
	setp.eq.b32 	%p44, %r791, 1;
	not.pred 	%p45, %p44;
	add.s32 	%r792, %r366, %r1115;
	mul.lo.s32 	%r793, %r792, 5;
	mul.wide.u32 	%rd22, %r793, 4;
	add.s64 	%rd8, %rd5, %rd22;
	@%p45 bra 	$L__BB0_81;
	ld.global.u32 	%r794, [%rd8];
	xor.b32  	%r936, %r936, %r794;
	ld.global.u32 	%r795, [%rd8+4];
	xor.b32  	%r1119, %r1119, %r795;
	ld.global.u32 	%r796, [%rd8+8];
	xor.b32  	%r1118, %r1118, %r796;
	ld.global.u32 	%r797, [%rd8+12];
	xor.b32  	%r1117, %r1117, %r797;
	ld.global.u32 	%r798, [%rd8+16];
	xor.b32  	%r932, %r932, %r798;
$L__BB0_81:
	and.b32  	%r800, %r790, 2;
	setp.eq.s32 	%p46, %r800, 0;
	@%p46 bra 	$L__BB0_83;
	ld.global.u32 	%r801, [%rd8+20];
	xor.b32  	%r936, %r936, %r801;
	ld.global.u32 	%r802, [%rd8+24];
	xor.b32  	%r1119, %r1119, %r802;
	ld.global.u32 	%r803, [%rd8+28];
	xor.b32  	%r1118, %r1118, %r803;
	ld.global.u32 	%r804, [%rd8+32];
	xor.b32  	%r1117, %r1117, %r804;
	ld.global.u32 	%r805, [%rd8+36];
	xor.b32  	%r932, %r932, %r805;
$L__BB0_83:
	and.b32  	%r807, %r790, 4;
	setp.eq.s32 	%p47, %r807, 0;
	@%p47 bra 	$L__BB0_85;
	ld.global.u32 	%r808, [%rd8+40];
	xor.b32  	%r936, %r936, %r808;
	ld.global.u32 	%r809, [%rd8+44];
	xor.b32  	%r1119, %r1119, %r809;
	ld.global.u32 	%r810, [%rd8+48];
	xor.b32  	%r1118, %r1118, %r810;
	ld.global.u32 	%r811, [%rd8+52];
	xor.b32  	%r1117, %r1117, %r811;
	ld.global.u32 	%r812, [%rd8+56];
	xor.b32  	%r932, %r932, %r812;
$L__BB0_85:
	and.b32  	%r814, %r790, 8;
	setp.eq.s32 	%p48, %r814, 0;
	@%p48 bra 	$L__BB0_87;
	ld.global.u32 	%r815, [%rd8+60];
	xor.b32  	%r936, %r936, %r815;
	ld.global.u32 	%r816, [%rd8+64];
	xor.b32  	%r1119, %r1119, %r816;
	ld.global.u32 	%r817, [%rd8+68];
	xor.b32  	%r1118, %r1118, %r817;
	ld.global.u32 	%r818, [%rd8+72];
	xor.b32  	%r1117, %r1117, %r818;
	ld.global.u32 	%r819, [%rd8+76];
	xor.b32  	%r932, %r932, %r819;
$L__BB0_87:
	and.b32  	%r821, %r790, 16;
	setp.eq.s32 	%p49, %r821, 0;
	@%p49 bra 	$L__BB0_89;
	ld.global.u32 	%r822, [%rd8+80];
	xor.b32  	%r936, %r936, %r822;
	ld.global.u32 	%r823, [%rd8+84];
	xor.b32  	%r1119, %r1119, %r823;
	ld.global.u32 	%r824, [%rd8+88];
	xor.b32  	%r1118, %r1118, %r824;
	ld.global.u32 	%r825, [%rd8+92];
	xor.b32  	%r1117, %r1117, %r825;
	ld.global.u32 	%r826, [%rd8+96];
	xor.b32  	%r932, %r932, %r826;
$L__BB0_89:
	and.b32  	%r828, %r790, 32;
	setp.eq.s32 	%p50, %r828, 0;
	@%p50 bra 	$L__BB0_91;
	ld.global.u32 	%r829, [%rd8+100];
	xor.b32  	%r936, %r936, %r829;
	ld.global.u32 	%r830, [%rd8+104];
	xor.b32  	%r1119, %r1119, %r830;
	ld.global.u32 	%r831, [%rd8+108];
	xor.b32  	%r1118, %r1118, %r831;
	ld.global.u32 	%r832, [%rd8+112];
	xor.b32  	%r1117, %r1117, %r832;
	ld.global.u32 	%r833, [%rd8+116];
	xor.b32  	%r932, %r932, %r833;
$L__BB0_91:
	and.b32  	%r835, %r790, 64;
	setp.eq.s32 	%p51, %r835, 0;
	@%p51 bra 	$L__BB0_93;
	ld.global.u32 	%r836, [%rd8+120];
	xor.b32  	%r936, %r936, %r836;
	ld.global.u32 	%r837, [%rd8+124];
	xor.b32  	%r1119, %r1119, %r837;
	ld.global.u32 	%r838, [%rd8+128];
	xor.b32  	%r1118, %r1118, %r838;
	ld.global.u32 	%r839, [%rd8+132];
	xor.b32  	%r1117, %r1117, %r839;
	ld.global.u32 	%r840, [%rd8+136];
	xor.b32  	%r932, %r932, %r840;
$L__BB0_93:
	and.b32  	%r842, %r790, 128;
	setp.eq.s32 	%p52, %r842, 0;
	@%p52 bra 	$L__BB0_95;
	ld.global.u32 	%r843, [%rd8+140];
	xor.b32  	%r936, %r936, %r843;
	ld.global.u32 	%r844, [%rd8+144];
	xor.b32  	%r1119, %r1119, %r844;
	ld.global.u32 	%r845, [%rd8+148];
	xor.b32  	%r1118, %r1118, %r845;
	ld.global.u32 	%r846, [%rd8+152];
	xor.b32  	%r1117, %r1117, %r846;
	ld.global.u32 	%r847, [%rd8+156];
	xor.b32  	%r932, %r932, %r847;
$L__BB0_95:
	and.b32  	%r849, %r790, 256;
	setp.eq.s32 	%p53, %r849, 0;
	@%p53 bra 	$L__BB0_97;
	ld.global.u32 	%r850, [%rd8+160];
	xor.b32  	%r936, %r936, %r850;
	ld.global.u32 	%r851, [%rd8+164];
	xor.b32  	%r1119, %r1119, %r851;
	ld.global.u32 	%r852, [%rd8+168];
	xor.b32  	%r1118, %r1118, %r852;
	ld.global.u32 	%r853, [%rd8+172];
	xor.b32  	%r1117, %r1117, %r853;
	ld.global.u32 	%r854, [%rd8+176];
	xor.b32  	%r932, %r932, %r854;
$L__BB0_97:
	and.b32  	%r856, %r790, 512;
	setp.eq.s32 	%p54, %r856, 0;
	@%p54 bra 	$L__BB0_99;
	ld.global.u32 	%r857, [%rd8+180];
	xor.b32  	%r936, %r936, %r857;
	ld.global.u32 	%r858, [%rd8+184];
	xor.b32  	%r1119, %r1119, %r858;
	ld.global.u32 	%r859, [%rd8+188];
	xor.b32  	%r1118, %r1118, %r859;
	ld.global.u32 	%r860, [%rd8+192];
	xor.b32  	%r1117, %r1117, %r860;
	ld.global.u32 	%r861, [%rd8+196];
	xor.b32  	%r932, %r932, %r861;
$L__BB0_99:
	and.b32  	%r863, %r790, 1024;
	setp.eq.s32 	%p55, %r863, 0;
	@%p55 bra 	$L__BB0_101;
	ld.global.u32 	%r864, [%rd8+200];
	xor.b32  	%r936, %r936, %r864;
	ld.global.u32 	%r865, [%rd8+204];
	xor.b32  	%r1119, %r1119, %r865;
	ld.global.u32 	%r866, [%rd8+208];
	xor.b32  	%r1118, %r1118, %r866;
	ld.global.u32 	%r867, [%rd8+212];
	xor.b32  	%r1117, %r1117, %r867;
	ld.global.u32 	%r868, [%rd8+216];
	xor.b32  	%r932, %r932, %r868;
$L__BB0_101:
	and.b32  	%r870, %r790, 2048;
	setp.eq.s32 	%p56, %r870, 0;
	@%p56 bra 	$L__BB0_103;
	ld.global.u32 	%r871, [%rd8+220];
	xor.b32  	%r936, %r936, %r871;
	ld.global.u32 	%r872, [%rd8+224];
	xor.b32  	%r1119, %r1119, %r872;
	ld.global.u32 	%r873, [%rd8+228];
	xor.b32  	%r1118, %r1118, %r873;
	ld.global.u32 	%r874, [%rd8+232];
	xor.b32  	%r1117, %r1117, %r874;
	ld.global.u32 	%r875, [%rd8+236];
	xor.b32  	%r932, %r932, %r875;
$L__BB0_103:
	and.b32  	%r877, %r790, 4096;
	setp.eq.s32 	%p57, %r877, 0;
	@%p57 bra 	$L__BB0_105;
	ld.global.u32 	%r878, [%rd8+240];
	xor.b32  	%r936, %r936, %r878;
	ld.global.u32 	%r879, [%rd8+244];
	xor.b32  	%r1119, %r1119, %r879;
	ld.global.u32 	%r880, [%rd8+248];
	xor.b32  	%r1118, %r1118, %r880;
	ld.global.u32 	%r881, [%rd8+252];
	xor.b32  	%r1117, %r1117, %r881;
	ld.global.u32 	%r882, [%rd8+256];
	xor.b32  	%r932, %r932, %r882;
$L__BB0_105:
	and.b32  	%r884, %r790, 8192;
	setp.eq.s32 	%p58, %r884, 0;
	@%p58 bra 	$L__BB0_107;
	ld.global.u32 	%r885, [%rd8+260];
	xor.b32  	%r936, %r936, %r885;
	ld.global.u32 	%r886, [%rd8+264];
	xor.b32  	%r1119, %r1119, %r886;
	ld.global.u32 	%r887, [%rd8+268];
	xor.b32  	%r1118, %r1118, %r887;
	ld.global.u32 	%r888, [%rd8+272];
	xor.b32  	%r1117, %r1117, %r888;
	ld.global.u32 	%r889, [%rd8+276];
	xor.b32  	%r932, %r932, %r889;
$L__BB0_107:
	and.b32  	%r891, %r790, 16384;
	setp.eq.s32 	%p59, %r891, 0;
	@%p59 bra 	$L__BB0_109;
	ld.global.u32 	%r892, [%rd8+280];
	xor.b32  	%r936, %r936, %r892;
	ld.global.u32 	%r893, [%rd8+284];
	xor.b32  	%r1119, %r1119, %r893;
	ld.global.u32 	%r894, [%rd8+288];
	xor.b32  	%r1118, %r1118, %r894;
	ld.global.u32 	%r895, [%rd8+292];
	xor.b32  	%r1117, %r1117, %r895;
	ld.global.u32 	%r896, [%rd8+296];
	xor.b32  	%r932, %r932, %r896;
$L__BB0_109:
	and.b32  	%r898, %r790, 32768;
	setp.eq.s32 	%p60, %r898, 0;
	@%p60 bra 	$L__BB0_111;
	ld.global.u32 	%r899, [%rd8+300];
	xor.b32  	%r936, %r936, %r899;
	ld.global.u32 	%r900, [%rd8+304];
	xor.b32  	%r1119, %r1119, %r900;
	ld.global.u32 	%r901, [%rd8+308];
	xor.b32  	%r1118, %r1118, %r901;
	ld.global.u32 	%r902, [%rd8+312];
	xor.b32  	%r1117, %r1117, %r902;
	ld.global.u32 	%r903, [%rd8+316];
	xor.b32  	%r932, %r932, %r903;
$L__BB0_111:
	add.s32 	%r1115, %r1115, 16;
	setp.ne.s32 	%p61, %r1115, 32;
	@%p61 bra 	$L__BB0_79;
	mad.lo.s32 	%r904, %r1109, -31, %r366;
	add.s32 	%r1109, %r904, 1;
	setp.ne.s32 	%p62, %r1109, 5;
	@%p62 bra 	$L__BB0_78;
	st.local.u32 	[%rd1+4], %r936;
	st.local.v2.u32 	[%rd1+8], {%r1119, %r1118};
	st.local.v2.u32 	[%rd1+16], {%r1117, %r932};
$L__BB0_114:
	shr.u64 	%rd26, %rd3, 2;
	add.s32 	%r919, %r919, 1;
	setp.gt.u64 	%p63, %rd3, 3;
	@%p63 bra 	$L__BB0_2;
$L__BB0_115:
	cvta.to.global.u64 	%rd23, %rd10;
	shr.u32 	%r905, %r936, 2;
	xor.b32  	%r906, %r905, %r936;
	shl.b32 	%r907, %r932, 4;
	shl.b32 	%r908, %r906, 1;
	xor.b32  	%r909, %r908, %r907;
	xor.b32  	%r910, %r909, %r906;
	xor.b32  	%r911, %r910, %r932;
	add.s32 	%r912, %r1, %r911;
	add.s32 	%r913, %r912, 362437;
	rem.u32 	%r914, %r913, %r540;
	add.s32 	%r915, %r914, 1;
	abs.s32 	%r916, %r915;
	shl.b64 	%rd24, %rd2, 2;
	add.s64 	%rd25, %rd23, %rd24;
	st.global.u32 	[%rd25], %r916;
	ret;

}
	// .globl	_Z21kernelEncontrarCaminoPiPS_iiii
.visible .entry _Z21kernelEncontrarCaminoPiPS_iiii(
	.param .u64 .ptr .align 1 _Z21kernelEncontrarCaminoPiPS_iiii_param_0,
	.param .u64 .ptr .align 1 _Z21kernelEncontrarCaminoPiPS_iiii_param_1,
	.param .u32 _Z21kernelEncontrarCaminoPiPS_iiii_param_2,
	.param .u32 _Z21kernelEncontrarCaminoPiPS_iiii_param_3,
	.param .u32 _Z21kernelEncontrarCaminoPiPS_iiii_param_4,
	.param .u32 _Z21kernelEncontrarCaminoPiPS_iiii_param_5
)
{
	.local .align 8 .b8 	__local_depot1[8];
	.reg .b64 	%SP;
	.reg .b64 	%SPL;
	.reg .pred 	%p<13>;
	.reg .b32 	%r<33>;
	.reg .b64 	%rd<21>;
	// demoted variable
	.shared .align 4 .u32 _ZZ21kernelEncontrarCaminoPiPS_iiiiE10num_camino;
	mov.u64 	%SPL, __local_depot1;
	cvta.local.u64 	%SP, %SPL;
	ld.param.u64 	%rd2, [_Z21kernelEncontrarCaminoPiPS_iiii_param_0];
	ld.param.u32 	%r9, [_Z21kernelEncontrarCaminoPiPS_iiii_param_2];
	ld.param.u32 	%r8, [_Z21kernelEncontrarCaminoPiPS_iiii_param_3];
	ld.param.u32 	%r10, [_Z21kernelEncontrarCaminoPiPS_iiii_param_4];
	ld.param.u32 	%r11, [_Z21kernelEncontrarCaminoPiPS_iiii_param_5];
	cvta.to.global.u64 	%rd3, %rd2;
	add.u64 	%rd4, %SP, 0;
	add.u64 	%rd1, %SPL, 0;
	mov.u32 	%r12, %ctaid.x;
	mov.u32 	%r13, %ntid.x;
	mov.u32 	%r14, %tid.x;
	mad.lo.s32 	%r1, %r12, %r13, %r14;
	mad.lo.s32 	%r2, %r10, %r9, %r11;
	add.s32 	%r3, %r1, 1;
	mul.wide.s32 	%rd5, %r1, 4;
	add.s64 	%rd6, %rd3, %rd5;
	ld.global.u32 	%r15, [%rd6];
	mul.wide.s32 	%rd7, %r2, 4;
	add.s64 	%rd8, %rd3, %rd7;
	ld.global.u32 	%r16, [%rd8];
	setp.ne.s32 	%p2, %r15, %r16;
	@%p2 bra 	$L__BB1_7;
	rem.s32 	%r4, %r3, %r8;
	ld.const.u32 	%r19, [FILAS];
	ld.const.u32 	%r20, [COLUMNAS];
	mul.lo.s32 	%r5, %r20, %r19;
	mov.pred 	%p12, -1;
	mov.u64 	%rd12, $str;
	mov.u64 	%rd15, $str$1;
	mov.u64 	%rd17, $str$4;
	mov.u32 	%r32, %r4;
$L__BB1_2:
	setp.gt.s32 	%p4, %r4, 0;
	@%p4 bra 	$L__BB1_4;
	setp.ge.s32 	%p5, %r1, %r5;
	setp.ge.s32 	%p6, %r32, %r8;
	not.pred 	%p7, %p12;
	or.pred  	%p8, %p7, %p5;
	or.pred  	%p9, %p6, %p8;
	@%p9 bra 	$L__BB1_8;
$L__BB1_4:
	setp.ne.s32 	%p10, %r1, %r2;
	div.s32 	%r21, %r3, %r8;
	mul.lo.s32 	%r22, %r21, %r8;
	sub.s32 	%r32, %r3, %r22;
	st.local.u32 	[%rd1], %r21;
	cvta.global.u64 	%rd13, %rd12;
	{ // callseq 1, 0
	.param .b64 param0;
	st.param.b64 	[param0], %rd13;
	.param .b64 param1;
	st.param.b64 	[param1], %rd4;
	.param .b32 retval0;
	call.uni (retval0), 
	vprintf, 
	(
	param0, 
	param1
	);
	ld.param.b32 	%r23, [retval0];
	} // callseq 1
	st.local.u32 	[%rd1], %r32;
	cvta.global.u64 	%rd16, %rd15;
	{ // callseq 2, 0
	.param .b64 param0;
	st.param.b64 	[param0], %rd16;
	.param .b64 param1;
	st.param.b64 	[param1], %rd4;
	.param .b32 retval0;
	call.uni (retval0), 
	vprintf, 
	(
	param0, 
	param1
	);
	ld.param.b32 	%r25, [retval0];
	} // callseq 2
	st.local.u32 	[%rd1], %r1;
	cvta.global.u64 	%rd18, %rd17;
	{ // callseq 3, 0
	.param .b64 param0;
	st.param.b64 	[param0], %rd18;
	.param .b64 param1;
	st.param.b64 	[param1], %rd4;
	.param .b32 retval0;
	call.uni (retval0), 
	vprintf, 
	(
	param0, 
	param1
	);
	ld.param.b32 	%r27, [retval0];
	} // callseq 3
	@%p10 bra 	$L__BB1_6;
	atom.shared.add.u32 	%r29, [_ZZ21kernelEncontrarCaminoPiPS_iiiiE10num_camino], 1;
	mov.u64 	%rd19, $str$5;
	cvta.global.u64 	%rd20, %rd19;
	{ // callseq 4, 0
	.param .b64 param0;
	st.param.b64 	[param0], %rd20;
	.param .b64 param1;
	st.param.b64 	[param1], 0;
	.param .b32 retval0;
	call.uni (retval0), 
	vprintf, 
	(
	param0, 
	param1
	);
	ld.param.b32 	%r30, [retval0];
	} // callseq 4
$L__BB1_6:
	bar.sync 	0;
	mov.pred 	%p12, 0;
	bra.uni 	$L__BB1_2;
$L__BB1_7:
	st.local.u32 	[%rd1], %r1;
	mov.u64 	%rd9, $str$8;
	cvta.global.u64 	%rd10, %rd9;
	{ // callseq 0, 0
	.param .b64 param0;
	st.param.b64 	[param0], %rd10;
	.param .b64 param1;
	st.param.b64 	[param1], %rd4;
	.param .b32 retval0;
	call.uni (retval0), 
	vprintf, 
	(
	param0, 
	param1
	);
	ld.param.b32 	%r17, [retval0];
	} // callseq 0
$L__BB1_8:
	ret;

}


// ===== COMPILED SASS (sm_100) =====

	.target	sm_100

	.elftype	@"ET_EXEC"


//--------------------- .note.nv.tkinfo           --------------------------
	.section	.note.nv.tkinfo,"",@"SHT_NOTE"
	.sectionflags	@"SHF_NOTE_NV_TKINFO"
	.tkinfo
        /*0018*/ 	.word	0x00000002
        /*0030*/ 	.string	""
        /*0030*/ 	.string	"ptxas"
        /*0030*/ 	.string	"Cuda compilation tools, release 13.0, V13.0.88"
        /*0030*/ 	.string	"Build cuda_13.0.r13.0/compiler.36424714_0"
        /*0030*/ 	.string	"-arch sm_100 -m 64 "



//--------------------- .note.nv.cuinfo           --------------------------
	.section	.note.nv.cuinfo,"",@"SHT_NOTE"
	.sectionflags	@"SHF_NOTE_NV_CUINFO"
        /*0018*/ 	.short	0x0002
        /*001a*/ 	.short	0x0064
        /*001c*/ 	.short	0x0082
	.zero		2


//--------------------- .nv.info                  --------------------------
	.section	.nv.info,"",@"SHT_CUDA_INFO"
	.align	4


	//----- nvinfo : EIATTR_REGCOUNT
	.align		4
        /*0000*/ 	.byte	0x04, 0x2f
        /*0002*/ 	.short	(.L_17 - .L_16)
	.align		4
.L_16:
        /*0004*/ 	.word	index@(_Z20kernelGenerarTableroPiii)
        /*0008*/ 	.word	0x0000001f


	//----- nvinfo : EIATTR_FRAME_SIZE
	.align		4
.L_17:
        /*000c*/ 	.byte	0x04, 0x11
        /*000e*/ 	.short	(.L_19 - .L_18)
	.align		4
.L_18:
        /*0010*/ 	.word	index@(_Z20kernelGenerarTableroPiii)
        /*0014*/ 	.word	0x00000030


	//----- nvinfo : EIATTR_REGCOUNT
	.align		4
.L_19:
        /*0018*/ 	.byte	0x04, 0x2f
        /*001a*/ 	.short	(.L_21 - .L_20)
	.align		4
.L_20:
        /*001c*/ 	.word	index@(_Z21kernelEncontrarCaminoPiPS_iiii)
        /*0020*/ 	.word	0x0000001e


	//----- nvinfo : EIATTR_FRAME_SIZE
	.align		4
.L_21:
        /*0024*/ 	.byte	0x04, 0x11
        /*0026*/ 	.short	(.L_23 - .L_22)
	.align		4
.L_22:
        /*0028*/ 	.word	index@(_Z21kernelEncontrarCaminoPiPS_iiii)
        /*002c*/ 	.word	0x00000008


	//----- nvinfo : EIATTR_MIN_STACK_SIZE
	.align		4
.L_23:
        /*0030*/ 	.byte	0x04, 0x12
        /*0032*/ 	.short	(.L_25 - .L_24)
	.align		4
.L_24:
        /*0034*/ 	.word	index@(_Z21kernelEncontrarCaminoPiPS_iiii)
        /*0038*/ 	.word	0x00000008


	//----- nvinfo : EIATTR_MIN_STACK_SIZE
	.align		4
.L_25:
        /*003c*/ 	.byte	0x04, 0x12
        /*003e*/ 	.short	(.L_27 - .L_26)
	.align		4
.L_26:
        /*0040*/ 	.word	index@(_Z20kernelGenerarTableroPiii)
        /*0044*/ 	.word	0x00000030
.L_27:


//--------------------- .nv.compat                --------------------------
	.section	.nv.compat,"",@"SHT_CUDA_COMPAT_INFO"
	.align	4
        /*0000*/ 	.byte	0x02, 0x09, 0x00, 0x00, 0x02, 0x02, 0x01, 0x00, 0x02, 0x05, 0x05, 0x00, 0x03, 0x07, 0x01, 0x01
        /*0010*/ 	.byte	0x02, 0x03, 0x00, 0x00, 0x02, 0x06, 0x01, 0x00, 0x04, 0x0b, 0x08, 0x00, 0x09, 0x00, 0x00, 0x00
        /*0020*/ 	.byte	0x00, 0x00, 0x00, 0x00


//--------------------- .nv.info._Z21kernelEncontrarCaminoPiPS_iiii --------------------------
	.section	.nv.info._Z21kernelEncontrarCaminoPiPS_iiii,"",@"SHT_CUDA_INFO"
	.sectionflags	@""
	.align	4


	//----- nvinfo : EIATTR_CUDA_API_VERSION
	.align		4
        /*0000*/ 	.byte	0x04, 0x37
        /*0002*/ 	.short	(.L_29 - .L_28)
.L_28:
        /*0004*/ 	.word	0x00000082


	//----- nvinfo : EIATTR_KPARAM_INFO
	.align		4
.L_29:
        /*0008*/ 	.byte	0x04, 0x17
        /*000a*/ 	.short	(.L_31 - .L_30)
.L_30:
        /*000c*/ 	.word	0x00000000
        /*0010*/ 	.short	0x0005
        /*0012*/ 	.short	0x001c
        /*0014*/ 	.byte	0x00, 0xf0, 0x11, 0x00


	//----- nvinfo : EIATTR_KPARAM_INFO
	.align		4
.L_31:
        /*0018*/ 	.byte	0x04, 0x17
        /*001a*/ 	.short	(.L_33 - .L_32)
.L_32:
        /*001c*/ 	.word	0x00000000
        /*0020*/ 	.short	0x0004
        /*0022*/ 	.short	0x0018
        /*0024*/ 	.byte	0x00, 0xf0, 0x11, 0x00


	//----- nvinfo : EIATTR_KPARAM_INFO
	.align		4
.L_33:
        /*0028*/ 	.byte	0x04, 0x17
        /*002a*/ 	.short	(.L_35 - .L_34)
.L_34:
        /*002c*/ 	.word	0x00000000
        /*0030*/ 	.short	0x0003
        /*0032*/ 	.short	0x0014
        /*0034*/ 	.byte	0x00, 0xf0, 0x11, 0x00


	//----- nvinfo : EIATTR_KPARAM_INFO
	.align		4
.L_35:
        /*0038*/ 	.byte	0x04, 0x17
        /*003a*/ 	.short	(.L_37 - .L_36)
.L_36:
        /*003c*/ 	.word	0x00000000
        /*0040*/ 	.short	0x0002
        /*0042*/ 	.short	0x0010
        /*0044*/ 	.byte	0x00, 0xf0, 0x11, 0x00


	//----- nvinfo : EIATTR_KPARAM_INFO
	.align		4
.L_37:
        /*0048*/ 	.byte	0x04, 0x17
        /*004a*/ 	.short	(.L_39 - .L_38)
.L_38:
        /*004c*/ 	.word	0x00000000
        /*0050*/ 	.short	0x0001
        /*0052*/ 	.short	0x0008
        /*0054*/ 	.byte	0x00, 0xf5, 0x21, 0x00


	//----- nvinfo : EIATTR_KPARAM_INFO
	.align		4
.L_39:
        /*0058*/ 	.byte	0x04, 0x17
        /*005a*/ 	.short	(.L_41 - .L_40)
.L_40:
        /*005c*/ 	.word	0x00000000
        /*0060*/ 	.short	0x0000
        /*0062*/ 	.short	0x0000
        /*0064*/ 	.byte	0x00, 0xf5, 0x21, 0x00


	//----- nvinfo : EIATTR_SPARSE_MMA_MASK
	.align		4
.L_41:
        /*0068*/ 	.byte	0x03, 0x50
        /*006a*/ 	.short	0x0000


	//----- nvinfo : EIATTR_MAXREG_COUNT
	.align		4
        /*006c*/ 	.byte	0x03, 0x1b
        /*006e*/ 	.short	0x00ff


	//----- nvinfo : EIATTR_NUM_BARRIERS
	.align		4
        /*0070*/ 	.byte	0x02, 0x4c
        /*0072*/ 	.byte	0x01
	.zero		1


	//----- nvinfo : EIATTR_EXTERNS
	.align		4
        /*0074*/ 	.byte	0x04, 0x0f
        /*0076*/ 	.short	(.L_43 - .L_42)


	//   ....[0]....
	.align		4
.L_42:
        /*0078*/ 	.word	index@(vprintf)


	//----- nvinfo : EIATTR_MERCURY_ISA_VERSION
	.align		4
.L_43:
        /*007c*/ 	.byte	0x03, 0x5f
        /*007e*/ 	.short	0x0101


	//----- nvinfo : EIATTR_VRC_CTA_INIT_COUNT
	.align		4
        /*0080*/ 	.byte	0x02, 0x4a
	.zero		1
	.zero		1


	//----- nvinfo : EIATTR_SYSCALL_OFFSETS
	.align		4
        /*0084*/ 	.byte	0x04, 0x46
        /*0086*/ 	.short	(.L_45 - .L_44)


	//   ....[0]....
.L_44:
        /*0088*/ 	.word	0x00000610


	//   ....[1]....
        /*008c*/ 	.word	0x000006a0


	//   ....[2]....
        /*0090*/ 	.word	0x00000730


	//   ....[3]....
        /*0094*/ 	.word	0x00000800


	//   ....[4]....
        /*0098*/ 	.word	0x000008e0


	//----- nvinfo : EIATTR_EXIT_INSTR_OFFSETS
	.align		4
.L_45:
        /*009c*/ 	.byte	0x04, 0x1c
        /*009e*/ 	.short	(.L_47 - .L_46)


	//   ....[0]....
.L_46:
        /*00a0*/ 	.word	0x00000380


	//   ....[1]....
        /*00a4*/ 	.word	0x000008f0


	//----- nvinfo : EIATTR_CRS_STACK_SIZE
	.align		4
.L_47:
        /*00a8*/ 	.byte	0x04, 0x1e
        /*00aa*/ 	.short	(.L_49 - .L_48)
.L_48:
        /*00ac*/ 	.word	0x00000000


	//----- nvinfo : EIATTR_CBANK_PARAM_SIZE
	.align		4
.L_49:
        /*00b0*/ 	.byte	0x03, 0x19
        /*00b2*/ 	.short	0x0020


	//----- nvinfo : EIATTR_PARAM_CBANK
	.align		4
        /*00b4*/ 	.byte	0x04, 0x0a
        /*00b6*/ 	.short	(.L_51 - .L_50)
	.align		4
.L_50:
        /*00b8*/ 	.word	index@(.nv.constant0._Z21kernelEncontrarCaminoPiPS_iiii)
        /*00bc*/ 	.short	0x0380
        /*00be*/ 	.short	0x0020


	//----- nvinfo : EIATTR_SW_WAR
	.align		4
.L_51:
        /*00c0*/ 	.byte	0x04, 0x36
        /*00c2*/ 	.short	(.L_53 - .L_52)
.L_52:
        /*00c4*/ 	.word	0x00000008
.L_53:


//--------------------- .nv.info._Z20kernelGenerarTableroPiii --------------------------
	.section	.nv.info._Z20kernelGenerarTableroPiii,"",@"SHT_CUDA_INFO"
	.sectionflags	@""
	.align	4


	//----- nvinfo : EIATTR_CUDA_API_VERSION
	.align		4
        /*0000*/ 	.byte	0x04, 0x37
        /*0002*/ 	.short	(.L_55 - .L_54)
.L_54:
        /*0004*/ 	.word	0x00000082


	//----- nvinfo : EIATTR_KPARAM_INFO
	.align		4
.L_55:
        /*0008*/ 	.byte	0x04, 0x17
        /*000a*/ 	.short	(.L_57 - .L_56)
.L_56:
        /*000c*/ 	.word	0x00000000
        /*0010*/ 	.short	0x0002
        /*0012*/ 	.short	0x000c
        /*0014*/ 	.byte	0x00, 0xf0, 0x11, 0x00


	//----- nvinfo : EIATTR_KPARAM_INFO
	.align		4
.L_57:
        /*0018*/ 	.byte	0x04, 0x17
        /*001a*/ 	.short	(.L_59 - .L_58)
.L_58:
        /*001c*/ 	.word	0x00000000
        /*0020*/ 	.short	0x0001
        /*0022*/ 	.short	0x0008
        /*0024*/ 	.byte	0x00, 0xf0, 0x11, 0x00


	//----- nvinfo : EIATTR_KPARAM_INFO
	.align		4
.L_59:
        /*0028*/ 	.byte	0x04, 0x17
        /*002a*/ 	.short	(.L_61 - .L_60)
.L_60:
        /*002c*/ 	.word	0x00000000
        /*0030*/ 	.short	0x0000
        /*0032*/ 	.short	0x0000
        /*0034*/ 	.byte	0x00, 0xf5, 0x21, 0x00


	//----- nvinfo : EIATTR_SPARSE_MMA_MASK
	.align		4
.L_61:
        /*0038*/ 	.byte	0x03, 0x50
        /*003a*/ 	.short	0x0000


	//----- nvinfo : EIATTR_MAXREG_COUNT
	.align		4
        /*003c*/ 	.byte	0x03, 0x1b
        /*003e*/ 	.short	0x00ff


	//----- nvinfo : EIATTR_MERCURY_ISA_VERSION
	.align		4
        /*0040*/ 	.byte	0x03, 0x5f
        /*0042*/ 	.short	0x0101


	//----- nvinfo : EIATTR_VRC_CTA_INIT_COUNT
	.align		4
        /*0044*/ 	.byte	0x02, 0x4a
	.zero		1
	.zero		1


	//----- nvinfo : EIATTR_EXIT_INSTR_OFFSETS
	.align		4
        /*0048*/ 	.byte	0x04, 0x1c
        /*004a*/ 	.short	(.L_63 - .L_62)


	//   ....[0]....
.L_62:
        /*004c*/ 	.word	0x000028d0


	//----- nvinfo : EIATTR_CRS_STACK_SIZE
	.align		4
.L_63:
        /*0050*/ 	.byte	0x04, 0x1e
        /*0052*/ 	.short	(.L_65 - .L_64)
.L_64:
        /*0054*/ 	.word	0x00000000


	//----- nvinfo : EIATTR_CBANK_PARAM_SIZE
	.align		4
.L_65:
        /*0058*/ 	.byte	0x03, 0x19
        /*005a*/ 	.short	0x0010


	//----- nvinfo : EIATTR_PARAM_CBANK
	.align		4
        /*005c*/ 	.byte	0x04, 0x0a
        /*005e*/ 	.short	(.L_67 - .L_66)
	.align		4
.L_66:
        /*0060*/ 	.word	index@(.nv.constant0._Z20kernelGenerarTableroPiii)
        /*0064*/ 	.short	0x0380
        /*0066*/ 	.short	0x0010


	//----- nvinfo : EIATTR_SW_WAR
	.align		4
.L_67:
        /*0068*/ 	.byte	0x04, 0x36
        /*006a*/ 	.short	(.L_69 - .L_68)
.L_68:
        /*006c*/ 	.word	0x00000008
.L_69:


//--------------------- .nv.callgraph             --------------------------
	.section	.nv.callgraph,"",@"SHT_CUDA_CALLGRAPH"
	.align	4
	.sectionentsize	8
	.align		4
        /*0000*/ 	.word	0x00000000
	.align		4
        /*0004*/ 	.word	0xffffffff
	.align		4
        /*0008*/ 	.word	index@(_Z21kernelEncontrarCaminoPiPS_iiii)
	.align		4
        /*000c*/ 	.word	index@(vprintf)
	.align		4
        /*0010*/ 	.word	0x00000000
	.align		4
        /*0014*/ 	.word	0xfffffffe
	.align		4
        /*0018*/ 	.word	0x00000000
	.align		4
        /*001c*/ 	.word	0xfffffffd
	.align		4
        /*0020*/ 	.word	0x00000000
	.align		4
        /*0024*/ 	.word	0xfffffffc


//--------------------- .nv.constant4             --------------------------
	.section	.nv.constant4,"a",@progbits
	.align	8
	.align		8
.nv.constant4:
        /*0000*/ 	.dword	vprintf
	.align		8
        /*0008*/ 	.dword	precalc_xorwow_matrix
	.align		8
        /*0010*/ 	.dword	precalc_xorwow_offset_matrix
	.align		8
        /*0018*/ 	.dword	mrg32k3aM1
	.align		8
        /*0020*/ 	.dword	mrg32k3aM2
	.align		8
        /*0028*/ 	.dword	mrg32k3aM1SubSeq
	.align		8
        /*0030*/ 	.dword	mrg32k3aM2SubSeq
	.align		8
        /*0038*/ 	.dword	mrg32k3aM1Seq
	.align		8
        /*0040*/ 	.dword	mrg32k3aM2Seq
	.align		8
        /*0048*/ 	.dword	$str
	.align		8
        /*0050*/ 	.dword	$str$1
	.align		8
        /*0058*/ 	.dword	$str$4
	.align		8
        /*0060*/ 	.dword	$str$5
	.align		8
        /*0068*/ 	.dword	$str$8


//--------------------- .nv.constant3             --------------------------
	.section	.nv.constant3,"a",@progbits
	.align	8
.nv.constant3:
	.type		__cr_lgamma_table,@object
	.size		__cr_lgamma_table,(FILAS - __cr_lgamma_table)
__cr_lgamma_table:
        /*0000*/ 	.byte	0x00, 0x00, 0x00, 0x00, 0x00, 0x00, 0x00, 0x00, 0x00, 0x00, 0x00, 0x00, 0x00, 0x00, 0x00, 0x00
        /*0010*/ 	.byte	0xef, 0x39, 0xfa, 0xfe, 0x42, 0x2e, 0xe6, 0x3f, 0x02, 0x20, 0x2a, 0xfa, 0x0b, 0xab, 0xfc, 0x3f
        /*0020*/ 	.byte	0xf9, 0x2c, 0x92, 0x7c, 0xa7, 0x6c, 0x09, 0x40, 0xc9, 0x79, 0x44, 0x3c, 0x64, 0x26, 0x13, 0x40
        /*0030*/ 	.byte	0xca, 0x01, 0xcf, 0x3a, 0x27, 0x51, 0x1a, 0x40, 0x30, 0xcc, 0x2d, 0xf3, 0xe1, 0x0c, 0x21, 0x40
        /*0040*/ 	.byte	0x0d, 0xb7, 0xfc, 0x82, 0x8e, 0x35, 0x25, 0x40
	.type		FILAS,@object
	.size		FILAS,(COLUMNAS - FILAS)
FILAS:
	.zero		8
	.type		COLUMNAS,@object
	.size		COLUMNAS,(.L_10 - COLUMNAS)
COLUMNAS:
	.zero		8
.L_10:


//--------------------- .text._Z21kernelEncontrarCaminoPiPS_iiii --------------------------
	.section	.text._Z21kernelEncontrarCaminoPiPS_iiii,"ax",@progbits
	.align	128
        .global         _Z21kernelEncontrarCaminoPiPS_iiii
        .type           _Z21kernelEncontrarCaminoPiPS_iiii,@function
        .size           _Z21kernelEncontrarCaminoPiPS_iiii,(.L_x_22 - _Z21kernelEncontrarCaminoPiPS_iiii)
        .other          _Z21kernelEncontrarCaminoPiPS_iiii,@"STO_CUDA_ENTRY STV_DEFAULT"
_Z21kernelEncontrarCaminoPiPS_iiii:
.text._Z21kernelEncontrarCaminoPiPS_iiii:
[----:B------:R-:W0:Y:S01]  /*0000*/  LDC R1, c[0x0][0x37c] ;  /* 0x0000df00ff017b82 */ /* 0x000e220000000800 */
[----:B------:R-:W1:Y:S01]  /*0010*/  S2R R5, SR_TID.X ;  /* 0x0000000000057919 */ /* 0x000e620000002100 */
[----:B------:R-:W2:Y:S06]  /*0020*/  LDCU UR6, c[0x0][0x2fc] ;  /* 0x00005f80ff0677ac */ /* 0x000eac0008000800 */
[----:B------:R-:W3:Y:S01]  /*0030*/  LDC R0, c[0x0][0x390] ;  /* 0x0000e400ff007b82 */ /* 0x000ee20000000800 */
[----:B0-----:R-:W-:Y:S01]  /*0040*/  VIADD R1, R1, 0xfffffff8 ;  /* 0xfffffff801017836 */ /* 0x001fe20000000000 */
[----:B------:R-:W0:Y:S01]  /*0050*/  LDCU.64 UR4, c[0x0][0x358] ;  /* 0x00006b00ff0477ac */ /* 0x000e220008000a00 */
[----:B------:R-:W4:Y:S05]  /*0060*/  LDCU UR36, c[0x0][0x394] ;  /* 0x00007280ff2477ac */ /* 0x000f2a0008000800 */
[----:B------:R-:W3:Y:S08]  /*0070*/  LDC.64 R26, c[0x0][0x398] ;  /* 0x0000e600ff1a7b82 */ /* 0x000ef00000000a00 */
[----:B------:R-:W1:Y:S08]  /*0080*/  S2UR UR7, SR_CTAID.X ;  /* 0x00000000000779c3 */ /* 0x000e700000002500 */
[----:B------:R-:W1:Y:S08]  /*0090*/  LDC R22, c[0x0][0x360] ;  /* 0x0000d800ff167b82 */ /* 0x000e700000000800 */
[----:B------:R-:W5:Y:S01]  /*00a0*/  LDC.64 R2, c[0x0][0x380] ;  /* 0x0000e000ff027b82 */ /* 0x000f620000000a00 */
[----:B---3--:R-:W-:-:S02]  /*00b0*/  IMAD R27, R26, R0, R27 ;  /* 0x000000001a1b7224 */ /* 0x008fc400078e021b */
[----:B-1----:R-:W-:Y:S02]  /*00c0*/  IMAD R22, R22, UR7, R5 ;  /* 0x0000000716167c24 */ /* 0x002fe4000f8e0205 */
[----:B-----5:R-:W-:-:S04]  /*00d0*/  IMAD.WIDE R4, R27, 0x4, R2 ;  /* 0x000000041b047825 */ /* 0x020fc800078e0202 */
[----:B------:R-:W-:Y:S02]  /*00e0*/  IMAD.WIDE R2, R22, 0x4, R2 ;  /* 0x0000000416027825 */ /* 0x000fe400078e0202 */
[----:B0-----:R-:W3:Y:S04]  /*00f0*/  LDG.E R5, desc[UR4][R4.64] ;  /* 0x0000000404057981 */ /* 0x001ee8000c1e1900 */
[----:B------:R-:W3:Y:S01]  /*0100*/  LDG.E R2, desc[UR4][R2.64] ;  /* 0x0000000402027981 */ /* 0x000ee2000c1e1900 */
[----:B------:R-:W0:Y:S02]  /*0110*/  LDCU UR4, c[0x0][0x2f8] ;  /* 0x00005f00ff0477ac */ /* 0x000e240008000800 */
[----:B0-----:R-:W-:-:S05]  /*0120*/  IADD3 R19, P1, PT, R1, UR4, RZ ;  /* 0x0000000401137c10 */ /* 0x001fca000ff3e0ff */
[----:B--2---:R-:W-:Y:S01]  /*0130*/  IMAD.X R17, RZ, RZ, UR6, P1 ;  /* 0x00000006ff117e24 */ /* 0x004fe200088e06ff */
[----:B---3--:R-:W-:-:S13]  /*0140*/  ISETP.NE.AND P0, PT, R2, R5, PT ;  /* 0x000000050200720c */ /* 0x008fda0003f05270 */
[----:B----4-:R-:W-:Y:S05]  /*0150*/  @P0 BRA `(.L_x_0) ;  /* 0x0000000400bc0947 */ /* 0x010fea0003800000 */
[----:B------:R-:W0:Y:S01]  /*0160*/  LDC R6, c[0x0][0x394] ;  /* 0x0000e500ff067b82 */ /* 0x000e220000000800 */
[----:B------:R-:W-:Y:S01]  /*0170*/  VIADD R25, R22, 0x1 ;  /* 0x0000000116197836 */ /* 0x000fe20000000000 */
[----:B------:R-:W1:Y:S04]  /*0180*/  LDCU UR4, c[0x3][0x50] ;  /* 0x00c00a00ff0477ac */ /* 0x000e680008000800 */
[----:B------:R-:W-:Y:S02]  /*0190*/  IABS R24, R25 ;  /* 0x0000001900187213 */ /* 0x000fe40000000000 */
[----:B------:R-:W1:Y:S01]  /*01a0*/  LDC R23, c[0x3][0x48] ;  /* 0x00c01200ff177b82 */ /* 0x000e620000000800 */
[----:B------:R-:W-:Y:S02]  /*01b0*/  ISETP.GE.AND P2, PT, R25, RZ, PT ;  /* 0x000000ff1900720c */ /* 0x000fe40003f46270 */
[----:B0-----:R-:W-:-:S02]  /*01c0*/  IABS R5, R6 ;  /* 0x0000000600057213 */ /* 0x001fc40000000000 */
[----:B------:R-:W-:Y:S02]  /*01d0*/  ISETP.NE.AND P1, PT, R6, RZ, PT ;  /* 0x000000ff0600720c */ /* 0x000fe40003f25270 */
[----:B------:R-:W0:Y:S01]  /*01e0*/  I2F.RP R0, R5 ;  /* 0x0000000500007306 */ /* 0x000e220000209400 */
[----:B-1----:R-:W-:-:S07]  /*01f0*/  IMAD R23, R23, UR4, RZ ;  /* 0x0000000417177c24 */ /* 0x002fce000f8e02ff */
[----:B0-----:R-:W0:Y:S02]  /*0200*/  MUFU.RCP R0, R0 ;  /* 0x0000000000007308 */ /* 0x001e240000001000 */
[----:B0-----:R-:W-:-:S06]  /*0210*/  VIADD R2, R0, 0xffffffe ;  /* 0x0ffffffe00027836 */ /* 0x001fcc0000000000 */
[----:B------:R0:W1:Y:S02]  /*0220*/  F2I.FTZ.U32.TRUNC.NTZ R3, R2 ;  /* 0x0000000200037305 */ /* 0x000064000021f000 */
[----:B0-----:R-:W-:Y:S01]  /*0230*/  IMAD.MOV.U32 R2, RZ, RZ, RZ ;  /* 0x000000ffff027224 */ /* 0x001fe200078e00ff */
[----:B-1----:R-:W-:-:S05]  /*0240*/  IADD3 R4, PT, PT, RZ, -R3, RZ ;  /* 0x80000003ff047210 */ /* 0x002fca0007ffe0ff */
[----:B------:R-:W-:-:S04]  /*0250*/  IMAD R7, R4, R5, RZ ;  /* 0x0000000504077224 */ /* 0x000fc800078e02ff */
[----:B------:R-:W-:-:S06]  /*0260*/  IMAD.HI.U32 R3, R3, R7, R2 ;  /* 0x0000000703037227 */ /* 0x000fcc00078e0002 */
[----:B------:R-:W-:-:S04]  /*0270*/  IMAD.HI.U32 R3, R3, R24, RZ ;  /* 0x0000001803037227 */ /* 0x000fc800078e00ff */
[----:B------:R-:W-:-:S04]  /*0280*/  IMAD.MOV R3, RZ, RZ, -R3 ;  /* 0x000000ffff037224 */ /* 0x000fc800078e0a03 */
[----:B------:R-:W-:-:S05]  /*0290*/  IMAD R24, R5, R3, R24 ;  /* 0x0000000305187224 */ /* 0x000fca00078e0218 */
[----:B------:R-:W-:-:S13]  /*02a0*/  ISETP.GT.U32.AND P0, PT, R5, R24, PT ;  /* 0x000000180500720c */ /* 0x000fda0003f04070 */
[----:B------:R-:W-:-:S04]  /*02b0*/  @!P0 IADD3 R24, PT, PT, R24, -R5, RZ ;  /* 0x8000000518188210 */ /* 0x000fc80007ffe0ff */
[----:B------:R-:W-:-:S13]  /*02c0*/  ISETP.GT.U32.AND P0, PT, R5, R24, PT ;  /* 0x000000180500720c */ /* 0x000fda0003f04070 */
[----:B------:R-:W-:Y:S01]  /*02d0*/  @!P0 IMAD.IADD R24, R24, 0x1, -R5 ;  /* 0x0000000118188824 */ /* 0x000fe200078e0a05 */
[----:B------:R-:W-:-:S03]  /*02e0*/  PLOP3.LUT P0, PT, PT, PT, PT, 0x80, 0x8 ;  /* 0x000000000008781c */ /* 0x000fc60003f0f070 */
[----:B------:R-:W-:Y:S01]  /*02f0*/  @!P2 IMAD.MOV R24, RZ, RZ, -R24 ;  /* 0x000000ffff18a224 */ /* 0x000fe200078e0a18 */
[----:B------:R-:W-:-:S05]  /*0300*/  @!P1 LOP3.LUT R24, RZ, R6, RZ, 0x33, !PT ;  /* 0x00000006ff189212 */ /* 0x000fca00078e33ff */
[----:B------:R-:W-:-:S07]  /*0310*/  IMAD.MOV.U32 R18, RZ, RZ, R24 ;  /* 0x000000ffff127224 */ /* 0x000fce00078e0018 */
.L_x_7:
[----:B------:R-:W-:Y:S01]  /*0320*/  ISETP.GT.AND P1, PT, R24, RZ, PT ;  /* 0x000000ff1800720c */ /* 0x000fe20003f24270 */
[----:B------:R-:W-:Y:S05]  /*0330*/  YIELD ;  /* 0x0000000000007946 */ /* 0x000fea0003800000 */
[----:B------:R-:W-:Y:S07]  /*0340*/  BSSY.RECONVERGENT B0, `(.L_x_1) ;  /* 0x0000005000007945 */ /* 0x000fee0003800200 */
[----:B------:R-:W-:Y:S05]  /*0350*/  @P1 BRA `(.L_x_2) ;  /* 0x00000000000c1947 */ /* 0x000fea0003800000 */
[----:B------:R-:W-:-:S04]  /*0360*/  ISETP.GE.OR P0, PT, R22, R23, !P0 ;  /* 0x000000171600720c */ /* 0x000fc80004706670 */
[----:B------:R-:W-:-:S13]  /*0370*/  ISETP.GE.OR P0, PT, R18, UR36, P0 ;  /* 0x0000002412007c0c */ /* 0x000fda0008706670 */
[----:B------:R-:W-:Y:S05]  /*0380*/  @P0 EXIT ;  /* 0x000000000000094d */ /* 0x000fea0003800000 */
.L_x_2:
[----:B------:R-:W-:Y:S05]  /*0390*/  BSYNC.RECONVERGENT B0 ;  /* 0x0000000000007941 */ /* 0x000fea0003800200 */
.L_x_1:
[----:B------:R-:W0:Y:S01]  /*03a0*/  LDC R4, c[0x0][0x394] ;  /* 0x0000e500ff047b82 */ /* 0x000e220000000800 */
[----:B------:R-:W-:Y:S01]  /*03b0*/  IABS R6, R25 ;  /* 0x0000001900067213 */ /* 0x000fe20000000000 */
[----:B------:R-:W1:Y:S01]  /*03c0*/  LDCU.64 UR4, c[0x4][0x48] ;  /* 0x01000900ff0477ac */ /* 0x000e620008000a00 */
[----:B------:R-:W-:Y:S02]  /*03d0*/  MOV R16, 0x0 ;  /* 0x0000000000107802 */ /* 0x000fe40000000f00 */
[----:B0-----:R-:W-:-:S04]  /*03e0*/  IABS R0, R4 ;  /* 0x0000000400007213 */ /* 0x001fc80000000000 */
[----:B------:R-:W0:Y:S08]  /*03f0*/  I2F.RP R5, R0 ;  /* 0x0000000000057306 */ /* 0x000e300000209400 */
[----:B0-----:R-:W0:Y:S02]  /*0400*/  MUFU.RCP R5, R5 ;  /* 0x0000000500057308 */ /* 0x001e240000001000 */
[----:B0-----:R-:W-:-:S06]  /*0410*/  IADD3 R2, PT, PT, R5, 0xffffffe, RZ ;  /* 0x0ffffffe05027810 */ /* 0x001fcc0007ffe0ff */
[----:B------:R0:W2:Y:S02]  /*0420*/  F2I.FTZ.U32.TRUNC.NTZ R3, R2 ;  /* 0x0000000200037305 */ /* 0x0000a4000021f000 */
[----:B0-----:R-:W-:Y:S02]  /*0430*/  IMAD.MOV.U32 R2, RZ, RZ, RZ ;  /* 0x000000ffff027224 */ /* 0x001fe400078e00ff */
[----:B--2---:R-:W-:-:S04]  /*0440*/  IMAD.MOV R7, RZ, RZ, -R3 ;  /* 0x000000ffff077224 */ /* 0x004fc800078e0a03 */
[----:B------:R-:W-:-:S04]  /*0450*/  IMAD R7, R7, R0, RZ ;  /* 0x0000000007077224 */ /* 0x000fc800078e02ff */
[----:B------:R-:W-:Y:S01]  /*0460*/  IMAD.HI.U32 R7, R3, R7, R2 ;  /* 0x0000000703077227 */ /* 0x000fe200078e0002 */
[----:B------:R-:W-:-:S03]  /*0470*/  MOV R3, R6 ;  /* 0x0000000600037202 */ /* 0x000fc60000000f00 */
[----:B------:R-:W-:Y:S02]  /*0480*/  IMAD.MOV.U32 R6, RZ, RZ, R19 ;  /* 0x000000ffff067224 */ /* 0x000fe400078e0013 */
[----:B------:R-:W-:-:S04]  /*0490*/  IMAD.HI.U32 R7, R7, R3, RZ ;  /* 0x0000000307077227 */ /* 0x000fc800078e00ff */
[----:B------:R-:W-:-:S04]  /*04a0*/  IMAD.MOV R5, RZ, RZ, -R7 ;  /* 0x000000ffff057224 */ /* 0x000fc800078e0a07 */
[----:B------:R-:W-:Y:S01]  /*04b0*/  IMAD R3, R0, R5, R3 ;  /* 0x0000000500037224 */ /* 0x000fe200078e0203 */
[----:B-1----:R-:W-:-:S04]  /*04c0*/  MOV R5, UR5 ;  /* 0x0000000500057c02 */ /* 0x002fc80008000f00 */
[----:B------:R-:W-:-:S13]  /*04d0*/  ISETP.GT.U32.AND P2, PT, R0, R3, PT ;  /* 0x000000030000720c */ /* 0x000fda0003f44070 */
[----:B------:R-:W-:Y:S01]  /*04e0*/  @!P2 IMAD.IADD R3, R3, 0x1, -R0 ;  /* 0x000000010303a824 */ /* 0x000fe200078e0a00 */
[----:B------:R-:W-:Y:S02]  /*04f0*/  @!P2 IADD3 R7, PT, PT, R7, 0x1, RZ ;  /* 0x000000010707a810 */ /* 0x000fe40007ffe0ff */
[----:B------:R-:W-:Y:S02]  /*0500*/  ISETP.NE.AND P2, PT, R4, RZ, PT ;  /* 0x000000ff0400720c */ /* 0x000fe40003f45270 */
[----:B------:R-:W-:Y:S02]  /*0510*/  ISETP.GE.U32.AND P1, PT, R3, R0, PT ;  /* 0x000000000300720c */ /* 0x000fe40003f26070 */
[----:B------:R-:W-:Y:S01]  /*0520*/  LOP3.LUT R0, R25, R4, RZ, 0x3c, !PT ;  /* 0x0000000419007212 */ /* 0x000fe200078e3cff */
[----:B------:R0:W1:Y:S03]  /*0530*/  LDC.64 R2, c[0x4][R16] ;  /* 0x0100000010027b82 */ /* 0x0000660000000a00 */
[----:B------:R-:W-:-:S07]  /*0540*/  ISETP.GE.AND P0, PT, R0, RZ, PT ;  /* 0x000000ff0000720c */ /* 0x000fce0003f06270 */
[----:B------:R-:W-:-:S04]  /*0550*/  @P1 VIADD R7, R7, 0x1 ;  /* 0x0000000107071836 */ /* 0x000fc80000000000 */
[----:B------:R-:W-:Y:S02]  /*0560*/  IMAD.MOV.U32 R0, RZ, RZ, R7 ;  /* 0x000000ffff007224 */ /* 0x000fe400078e0007 */
[----:B------:R-:W-:-:S03]  /*0570*/  IMAD.MOV.U32 R7, RZ, RZ, R17 ;  /* 0x000000ffff077224 */ /* 0x000fc600078e0011 */
[----:B------:R-:W-:Y:S02]  /*0580*/  @!P0 IADD3 R0, PT, PT, -R0, RZ, RZ ;  /* 0x000000ff00008210 */ /* 0x000fe40007ffe1ff */
[----:B------:R-:W-:Y:S02]  /*0590*/  @!P2 LOP3.LUT R0, RZ, R4, RZ, 0x33, !PT ;  /* 0x00000004ff00a212 */ /* 0x000fe400078e33ff */
[----:B------:R-:W-:-:S03]  /*05a0*/  ISETP.NE.AND P0, PT, R22, R27, PT ;  /* 0x0000001b1600720c */ /* 0x000fc60003f05270 */
[----:B------:R-:W-:Y:S01]  /*05b0*/  IMAD.MOV R18, RZ, RZ, -R0 ;  /* 0x000000ffff127224 */ /* 0x000fe200078e0a00 */
[----:B------:R2:W-:Y:S03]  /*05c0*/  STL [R1], R0 ;  /* 0x0000000001007387 */ /* 0x0005e60000100800 */
[----:B------:R-:W-:Y:S02]  /*05d0*/  IMAD R18, R4, R18, R25 ;  /* 0x0000001204127224 */ /* 0x000fe400078e0219 */
[----:B------:R-:W-:Y:S01]  /*05e0*/  IMAD.U32 R4, RZ, RZ, UR4 ;  /* 0x00000004ff047e24 */ /* 0x000fe2000f8e00ff */
[----:B0-2---:R-:W-:-:S07]  /*05f0*/  P2R R0, PR, RZ, 0x1 ;  /* 0x00000001ff007803 */ /* 0x005fce0000000000 */
[----:B------:R-:W-:-:S07]  /*0600*/  LEPC R20, `(.L_x_3) ;  /* 0x000000001014794e */ /* 0x000fce0000000000 */
[----:B-1----:R-:W-:Y:S05]  /*0610*/  CALL.ABS.NOINC R2 ;  /* 0x0000000002007343 */ /* 0x002fea0003c00000 */
.L_x_3:
[----:B------:R0:W-:Y:S01]  /*0620*/  STL [R1], R18 ;  /* 0x0000001201007387 */ /* 0x0001e20000100800 */
[----:B------:R0:W1:Y:S01]  /*0630*/  LDC.64 R2, c[0x4][R16] ;  /* 0x0100000010027b82 */ /* 0x0000620000000a00 */
[----:B------:R-:W2:Y:S01]  /*0640*/  LDCU.64 UR4, c[0x4][0x50] ;  /* 0x01000a00ff0477ac */ /* 0x000ea20008000a00 */
[----:B------:R-:W-:Y:S01]  /*0650*/  IMAD.MOV.U32 R6, RZ, RZ, R19 ;  /* 0x000000ffff067224 */ /* 0x000fe200078e0013 */
[----:B------:R-:W-:Y:S02]  /*0660*/  MOV R7, R17 ;  /* 0x0000001100077202 */ /* 0x000fe40000000f00 */
[----:B--2---:R-:W-:Y:S01]  /*0670*/  MOV R4, UR4 ;  /* 0x0000000400047c02 */ /* 0x004fe20008000f00 */
[----:B0-----:R-:W-:-:S07]  /*0680*/  IMAD.U32 R5, RZ, RZ, UR5 ;  /* 0x00000005ff057e24 */ /* 0x001fce000f8e00ff */
[----:B------:R-:W-:-:S07]  /*0690*/  LEPC R20, `(.L_x_4) ;  /* 0x000000001014794e */ /* 0x000fce0000000000 */
[----:B-1----:R-:W-:Y:S05]  /*06a0*/  CALL.ABS.NOINC R2 ;  /* 0x0000000002007343 */ /* 0x002fea0003c00000 */
.L_x_4:
[----:B------:R0:W-:Y:S01]  /*06b0*/  STL [R1], R22 ;  /* 0x0000001601007387 */ /* 0x0001e20000100800 */
[----:B------:R0:W1:Y:S01]  /*06c0*/  LDC.64 R2, c[0x4][R16] ;  /* 0x0100000010027b82 */ /* 0x0000620000000a00 */
[----:B------:R-:W2:Y:S01]  /*06d0*/  LDCU.64 UR4, c[0x4][0x58] ;  /* 0x01000b00ff0477ac */ /* 0x000ea20008000a00 */
[----:B------:R-:W-:Y:S01]  /*06e0*/  MOV R6, R19 ;  /* 0x0000001300067202 */ /* 0x000fe20000000f00 */
[----:B------:R-:W-:Y:S02]  /*06f0*/  IMAD.MOV.U32 R7, RZ, RZ, R17 ;  /* 0x000000ffff077224 */ /* 0x000fe400078e0011 */
[----:B--2---:R-:W-:Y:S02]  /*0700*/  IMAD.U32 R4, RZ, RZ, UR4 ;  /* 0x00000004ff047e24 */ /* 0x004fe4000f8e00ff */
[----:B0-----:R-:W-:-:S07]  /*0710*/  IMAD.U32 R5, RZ, RZ, UR5 ;  /* 0x00000005ff057e24 */ /* 0x001fce000f8e00ff */
[----:B------:R-:W-:-:S07]  /*0720*/  LEPC R20, `(.L_x_5) ;  /* 0x000000001014794e */ /* 0x000fce0000000000 */
[----:B-1----:R-:W-:Y:S05]  /*0730*/  CALL.ABS.NOINC R2 ;  /* 0x0000000002007343 */ /* 0x002fea0003c00000 */
.L_x_5:
[----:B------:R-:W-:-:S13]  /*0740*/  ISETP.NE.AND P6, PT, R22, R27, PT ;  /* 0x0000001b1600720c */ /* 0x000fda0003fc5270 */
[----:B------:R-:W-:Y:S05]  /*0750*/  @P6 BRA `(.L_x_6) ;  /* 0x00000000002c6947 */ /* 0x000fea0003800000 */
[----:B------:R-:W0:Y:S01]  /*0760*/  S2UR UR5, SR_CgaCtaId ;  /* 0x00000000000579c3 */ /* 0x000e220000008800 */
[----:B------:R-:W-:Y:S01]  /*0770*/  UMOV UR4, 0x400 ;  /* 0x0000040000047882 */ /* 0x000fe20000000000 */
[----:B------:R-:W1:Y:S01]  /*0780*/  LDCU.64 UR6, c[0x4][0x60] ;  /* 0x01000c00ff0677ac */ /* 0x000e620008000a00 */
[----:B------:R-:W-:-:S05]  /*0790*/  CS2R R6, SRZ ;  /* 0x0000000000067805 */ /* 0x000fca000001ff00 */
[----:B------:R2:W3:Y:S01]  /*07a0*/  LDC.64 R2, c[0x4][R16] ;  /* 0x0100000010027b82 */ /* 0x0004e20000000a00 */
[----:B-1----:R-:W-:Y:S01]  /*07b0*/  IMAD.U32 R4, RZ, RZ, UR6 ;  /* 0x00000006ff047e24 */ /* 0x002fe2000f8e00ff */
[----:B------:R-:W-:Y:S01]  /*07c0*/  MOV R5, UR7 ;  /* 0x0000000700057c02 */ /* 0x000fe20008000f00 */
[----:B0-----:R-:W-:-:S09]  /*07d0*/  ULEA UR4, UR5, UR4, 0x18 ;  /* 0x0000000405047291 */ /* 0x001fd2000f8ec0ff */
[----:B--2---:R-:W-:Y:S03]  /*07e0*/  ATOMS.POPC.INC.32 RZ, [UR4] ;  /* 0x00000000ffff7f8c */ /* 0x004fe6000d800004 */
[----:B------:R-:W-:-:S07]  /*07f0*/  LEPC R20, `(.L_x_6) ;  /* 0x000000001014794e */ /* 0x000fce0000000000 */
[----:B---3--:R-:W-:Y:S05]  /*0800*/  CALL.ABS.NOINC R2 ;  /* 0x0000000002007343 */ /* 0x008fea0003c00000 */
.L_x_6:
[----:B------:R-:W-:Y:S05]  /*0810*/  WARPSYNC.ALL ;  /* 0x0000000000007948 */ /* 0x000fea0003800000 */
[----:B------:R-:W-:Y:S01]  /*0820*/  BAR.SYNC.DEFER_BLOCKING 0x0 ;  /* 0x0000000000007b1d */ /* 0x000fe20000010000 */
[----:B------:R-:W-:-:S05]  /*0830*/  PLOP3.LUT P0, PT, PT, PT, PT, 0x8, 0x80 ;  /* 0x000000000080781c */ /* 0x000fca0003f0e170 */
[----:B------:R-:W-:Y:S08]  /*0840*/  BRA `(.L_x_7) ;  /* 0xfffffff800b47947 */ /* 0x000ff0000383ffff */
.L_x_0:
[----:B------:R-:W-:Y:S01]  /*0850*/  MOV R0, 0x0 ;  /* 0x0000000000007802 */ /* 0x000fe20000000f00 */
[----:B------:R0:W-:Y:S01]  /*0860*/  STL [R1], R22 ;  /* 0x0000001601007387 */ /* 0x0001e20000100800 */
[----:B------:R-:W1:Y:S01]  /*0870*/  LDCU.64 UR4, c[0x4][0x68] ;  /* 0x01000d00ff0477ac */ /* 0x000e620008000a00 */
[----:B------:R-:W-:Y:S01]  /*0880*/  MOV R6, R19 ;  /* 0x0000001300067202 */ /* 0x000fe20000000f00 */
[----:B------:R0:W2:Y:S01]  /*0890*/  LDC.64 R2, c[0x4][R0] ;  /* 0x0100000000027b82 */ /* 0x0000a20000000a00 */
[----:B------:R-:W-:Y:S02]  /*08a0*/  IMAD.MOV.U32 R7, RZ, RZ, R17 ;  /* 0x000000ffff077224 */ /* 0x000fe400078e0011 */
[----:B-1----:R-:W-:Y:S02]  /*08b0*/  IMAD.U32 R4, RZ, RZ, UR4 ;  /* 0x00000004ff047e24 */ /* 0x002fe4000f8e00ff */
[----:B0-----:R-:W-:-:S07]  /*08c0*/  IMAD.U32 R5, RZ, RZ, UR5 ;  /* 0x00000005ff057e24 */ /* 0x001fce000f8e00ff */
[----:B------:R-:W-:-:S07]  /*08d0*/  LEPC R20, `(.L_x_8) ;  /* 0x000000001014794e */ /* 0x000fce0000000000 */
[----:B--2---:R-:W-:Y:S05]  /*08e0*/  CALL.ABS.NOINC R2 ;  /* 0x0000000002007343 */ /* 0x004fea0003c00000 */
.L_x_8:
[----:B------:R-:W-:Y:S05]  /*08f0*/  EXIT ;  /* 0x000000000000794d */ /* 0x000fea0003800000 */
.L_x_9:
[----:B------:R-:W-:-:S00]  /*0900*/  BRA `(.L_x_9) ;  /* 0xfffffffc00fc7947 */ /* 0x000fc0000383ffff */
[----:B------:R-:W-:-:S00]  /*0910*/  NOP ;  /* 0x0000000000007918 */ /* 0x000fc00000000000 */
        /* <DEDUP_REMOVED lines=14> */
.L_x_22:


//--------------------- .text._Z20kernelGenerarTableroPiii --------------------------
	.section	.text._Z20kernelGenerarTableroPiii,"ax",@progbits
	.align	128
        .global         _Z20kernelGenerarTableroPiii
        .type           _Z20kernelGenerarTableroPiii,@function
        .size           _Z20kernelGenerarTableroPiii,(.L_x_23 - _Z20kernelGenerarTableroPiii)
        .other          _Z20kernelGenerarTableroPiii,@"STO_CUDA_ENTRY STV_DEFAULT"
_Z20kernelGenerarTableroPiii:
.text._Z20kernelGenerarTableroPiii:
[----:B------:R-:W0:Y:S08]  /*0000*/  LDC R1, c[0x0][0x37c] ;  /* 0x0000df00ff017b82 */ /* 0x000e300000000800 */
[----:B------:R-:W1:Y:S01]  /*0010*/  LDC R0, c[0x0][0x388] ;  /* 0x0000e200ff007b82 */ /* 0x000e620000000800 */
[----:B------:R-:W2:Y:S01]  /*0020*/  S2R R11, SR_TID.X ;  /* 0x00000000000b7919 */ /* 0x000ea20000002100 */
[----:B------:R-:W-:Y:S01]  /*0030*/  IMAD.MOV.U32 R9, RZ, RZ, -0x266e14b1 ;  /* 0xd991eb4fff097424 */ /* 0x000fe200078e00ff */
[----:B------:R-:W3:Y:S01]  /*0040*/  LDCU.64 UR6, c[0x0][0x358] ;  /* 0x00006b00ff0677ac */ /* 0x000ee20008000a00 */
[----:B0-----:R-:W-:Y:S01]  /*0050*/  VIADD R1, R1, 0xffffffd0 ;  /* 0xffffffd001017836 */ /* 0x001fe20000000000 */
[----:B------:R-:W-:Y:S03]  /*0060*/  BSSY.RECONVERGENT B0, `(.L_x_10) ;  /* 0x000025f000007945 */ /* 0x000fe60003800200 */
[----:B------:R-:W2:Y:S08]  /*0070*/  S2UR UR4, SR_CTAID.X ;  /* 0x00000000000479c3 */ /* 0x000eb00000002500 */
[----:B------:R-:W2:Y:S01]  /*0080*/  LDC R8, c[0x0][0x360] ;  /* 0x0000d800ff087b82 */ /* 0x000ea20000000800 */
[----:B-1----:R-:W-:-:S02]  /*0090*/  ISETP.GT.AND P0, PT, R0, -0x1, PT ;  /* 0xffffffff0000780c */ /* 0x002fc40003f04270 */
[----:B------:R-:W-:Y:S02]  /*00a0*/  LOP3.LUT R0, R0, 0xaad26b49, RZ, 0x3c, !PT ;  /* 0xaad26b4900007812 */ /* 0x000fe400078e3cff */
[----:B------:R-:W-:-:S03]  /*00b0*/  SEL R9, R9, 0x8bf16996, P0 ;  /* 0x8bf1699609097807 */ /* 0x000fc60000000000 */
[----:B------:R-:W-:Y:S01]  /*00c0*/  IMAD R0, R0, 0x4182bed5, RZ ;  /* 0x4182bed500007824 */ /* 0x000fe200078e02ff */
[C---:B------:R-:W-:Y:S01]  /*00d0*/  LOP3.LUT R4, R9.reuse, 0x5491333, RZ, 0x3c, !PT ;  /* 0x0549133309047812 */ /* 0x040fe200078e3cff */
[C---:B------:R-:W-:Y:S02]  /*00e0*/  VIADD R7, R9.reuse, 0x1f123bb5 ;  /* 0x1f123bb509077836 */ /* 0x040fe40000000000 */
[C---:B------:R-:W-:Y:S01]  /*00f0*/  VIADD R5, R0.reuse, 0x583f19 ;  /* 0x00583f1900057836 */ /* 0x040fe20000000000 */
[C---:B------:R-:W-:Y:S01]  /*0100*/  LOP3.LUT R6, R0.reuse, 0x159a55e5, RZ, 0x3c, !PT ;  /* 0x159a55e500067812 */ /* 0x040fe200078e3cff */
[----:B------:R-:W-:Y:S01]  /*0110*/  VIADD R3, R0, 0x75bcd15 ;  /* 0x075bcd1500037836 */ /* 0x000fe20000000000 */
[----:B------:R-:W-:Y:S02]  /*0120*/  IADD3 R2, PT, PT, R9, 0x64f0c9, R0 ;  /* 0x0064f0c909027810 */ /* 0x000fe40007ffe000 */
[----:B------:R0:W-:Y:S01]  /*0130*/  STL.64 [R1+0x10], R4 ;  /* 0x0000100401007387 */ /* 0x0001e20000100a00 */
[----:B--2---:R-:W-:-:S03]  /*0140*/  IMAD R0, R8, UR4, R11 ;  /* 0x0000000408007c24 */ /* 0x004fc6000f8e020b */
[----:B------:R0:W-:Y:S02]  /*0150*/  STL.64 [R1+0x8], R6 ;  /* 0x0000080601007387 */ /* 0x0001e40000100a00 */
[----:B------:R-:W-:Y:S02]  /*0160*/  ISETP.NE.AND P0, PT, R0, RZ, PT ;  /* 0x000000ff0000720c */ /* 0x000fe40003f05270 */
[----:B------:R0:W-:Y:S01]  /*0170*/  STL.64 [R1], R2 ;  /* 0x0000000201007387 */ /* 0x0001e20000100a00 */
[----:B------:R-:W-:-:S10]  /*0180*/  SHF.R.S32.HI R8, RZ, 0x1f, R0 ;  /* 0x0000001fff087819 */ /* 0x000fd40000011400 */
[----:B---3--:R-:W-:Y:S05]  /*0190*/  @!P0 BRA `(.L_x_11) ;  /* 0x00000024002c8947 */ /* 0x008fea0003800000 */
[----:B------:R-:W-:Y:S02]  /*01a0*/  IMAD.MOV.U32 R13, RZ, RZ, R8 ;  /* 0x000000ffff0d7224 */ /* 0x000fe400078e0008 */
[----:B------:R-:W-:Y:S02]  /*01b0*/  IMAD.MOV.U32 R11, RZ, RZ, RZ ;  /* 0x000000ffff0b7224 */ /* 0x000fe400078e00ff */
[----:B------:R-:W-:-:S07]  /*01c0*/  IMAD.MOV.U32 R10, RZ, RZ, R0 ;  /* 0x000000ffff0a7224 */ /* 0x000fce00078e0000 */
.L_x_20:
[----:B0-----:R-:W-:Y:S01]  /*01d0*/  LOP3.LUT R2, R10, 0x3, RZ, 0xc0, !PT ;  /* 0x000000030a027812 */ /* 0x001fe200078ec0ff */
[----:B------:R-:W-:Y:S03]  /*01e0*/  BSSY.RECONVERGENT B1, `(.L_x_12) ;  /* 0x0000240000017945 */ /* 0x000fe60003800200 */
[----:B------:R-:W-:-:S04]  /*01f0*/  ISETP.NE.U32.AND P0, PT, R2, RZ, PT ;  /* 0x000000ff0200720c */ /* 0x000fc80003f05070 */
[----:B------:R-:W-:-:S13]  /*0200*/  ISETP.NE.AND.EX P0, PT, RZ, RZ, PT, P0 ;  /* 0x000000ffff00720c */ /* 0x000fda0003f05300 */
[----:B------:R-:W-:Y:S05]  /*0210*/  @!P0 BRA `(.L_x_13) ;  /* 0x0000002000f08947 */ /* 0x000fea0003800000 */
[----:B------:R-:W0:Y:S01]  /*0220*/  LDC.64 R8, c[0x4][0x8] ;  /* 0x01000200ff087b82 */ /* 0x000e220000000a00 */
[----:B------:R-:W-:Y:S02]  /*0230*/  CS2R R2, SRZ ;  /* 0x0000000000027805 */ /* 0x000fe4000001ff00 */
[----:B------:R-:W-:Y:S02]  /*0240*/  CS2R R4, SRZ ;  /* 0x0000000000047805 */ /* 0x000fe4000001ff00 */
[----:B------:R-:W-:Y:S01]  /*0250*/  CS2R R6, SRZ ;  /* 0x0000000000067805 */ /* 0x000fe2000001ff00 */
[----:B0-----:R-:W-:-:S07]  /*0260*/  IMAD.WIDE.U32 R8, R11, 0xc80, R8 ;  /* 0x00000c800b087825 */ /* 0x001fce00078e0008 */
.L_x_15:
[----:B------:R-:W-:-:S06]  /*0270*/  IMAD R12, R2, 0x4, R1 ;  /* 0x00000004020c7824 */ /* 0x000fcc00078e0201 */
[----:B------:R-:W5:Y:S01]  /*0280*/  LDL R12, [R12+0x4] ;  /* 0x000004000c0c7983 */ /* 0x000f620000100800 */
[----:B------:R-:W-:-:S05]  /*0290*/  UMOV UR4, URZ ;  /* 0x000000ff00047c82 */ /* 0x000fca0008000000 */
.L_x_14:
[----:B-----5:R-:W-:Y:S01]  /*02a0*/  SHF.R.U32.HI R22, RZ, UR4, R12 ;  /* 0x00000004ff167c19 */ /* 0x020fe2000801160c */
[----:B------:R-:W-:-:S03]  /*02b0*/  IMAD.SHL.U32 R14, R2, 0x20, RZ ;  /* 0x00000020020e7824 */ /* 0x000fc600078e00ff */
[----:B------:R-:W-:Y:S01]  /*02c0*/  LOP3.LUT R15, R22, 0x1, RZ, 0xc0, !PT ;  /* 0x00000001160f7812 */ /* 0x000fe200078ec0ff */
[----:B------:R-:W-:-:S03]  /*02d0*/  VIADD R14, R14, UR4 ;  /* 0x000000040e0e7c36 */ /* 0x000fc60008000000 */
[----:B------:R-:W-:Y:S01]  /*02e0*/  ISETP.NE.U32.AND P0, PT, R15, 0x1, PT ;  /* 0x000000010f00780c */ /* 0x000fe20003f05070 */
[----:B------:R-:W-:-:S03]  /*02f0*/  IMAD R15, R14, 0x5, RZ ;  /* 0x000000050e0f7824 */ /* 0x000fc600078e02ff */
[----:B------:R-:W-:Y:S01]  /*0300*/  R2P PR, R22, 0x7e ;  /* 0x0000007e16007804 */ /* 0x000fe20000000000 */
[----:B------:R-:W-:-:S08]  /*0310*/  IMAD.WIDE.U32 R14, R15, 0x4, R8 ;  /* 0x000000040f0e7825 */ /* 0x000fd000078e0008 */
[----:B------:R-:W2:Y:S04]  /*0320*/  @!P0 LDG.E R16, desc[UR6][R14.64+0x10] ;  /* 0x000010060e108981 */ /* 0x000ea8000c1e1900 */
[----:B------:R-:W3:Y:S04]  /*0330*/  @P1 LDG.E R18, desc[UR6][R14.64+0x24] ;  /* 0x000024060e121981 */ /* 0x000ee8000c1e1900 */
[----:B------:R-:W4:Y:S04]  /*0340*/  @P2 LDG.E R20, desc[UR6][R14.64+0x38] ;  /* 0x000038060e142981 */ /* 0x000f28000c1e1900 */
[----:B------:R-:W4:Y:S04]  /*0350*/  @P3 LDG.E R24, desc[UR6][R14.64+0x4c] ;  /* 0x00004c060e183981 */ /* 0x000f28000c1e1900 */
[----:B------:R-:W4:Y:S04]  /*0360*/  @P4 LDG.E R26, desc[UR6][R14.64+0x60] ;  /* 0x000060060e1a4981 */ /* 0x000f28000c1e1900 */
[----:B------:R-:W4:Y:S04]  /*0370*/  @!P0 LDG.E R17, desc[UR6][R14.64+0x4] ;  /* 0x000004060e118981 */ /* 0x000f28000c1e1900 */
[----:B------:R-:W4:Y:S04]  /*0380*/  @!P0 LDG.E R19, desc[UR6][R14.64+0xc] ;  /* 0x00000c060e138981 */ /* 0x000f28000c1e1900 */
[----:B------:R-:W4:Y:S04]  /*0390*/  @P1 LDG.E R21, desc[UR6][R14.64+0x18] ;  /* 0x000018060e151981 */ /* 0x000f28000c1e1900 */
[----:B------:R-:W4:Y:S04]  /*03a0*/  @P3 LDG.E R23, desc[UR6][R14.64+0x40] ;  /* 0x000040060e173981 */ /* 0x000f28000c1e1900 */
[----:B------:R-:W4:Y:S04]  /*03b0*/  @P5 LDG.E R25, desc[UR6][R14.64+0x70] ;  /* 0x000070060e195981 */ /* 0x000f28000c1e1900 */
[----:B------:R-:W4:Y:S01]  /*03c0*/  @P6 LDG.E R28, desc[UR6][R14.64+0x88] ;  /* 0x000088060e1c6981 */ /* 0x000f22000c1e1900 */
[----:B--2---:R-:W-:-:S03]  /*03d0*/  @!P0 LOP3.LUT R5, R5, R16, RZ, 0x3c, !PT ;  /* 0x0000001005058212 */ /* 0x004fc600078e3cff */
[----:B------:R-:W2:Y:S01]  /*03e0*/  @!P0 LDG.E R16, desc[UR6][R14.64] ;  /* 0x000000060e108981 */ /* 0x000ea2000c1e1900 */
[----:B---3--:R-:W-:-:S03]  /*03f0*/  @P1 LOP3.LUT R5, R5, R18, RZ, 0x3c, !PT ;  /* 0x0000001205051212 */ /* 0x008fc600078e3cff */
[----:B------:R-:W3:Y:S01]  /*0400*/  @!P0 LDG.E R18, desc[UR6][R14.64+0x8] ;  /* 0x000008060e128981 */ /* 0x000ee2000c1e1900 */
[----:B----4-:R-:W-:-:S03]  /*0410*/  @P2 LOP3.LUT R5, R5, R20, RZ, 0x3c, !PT ;  /* 0x0000001405052212 */ /* 0x010fc600078e3cff */
[----:B------:R-:W4:Y:S01]  /*0420*/  @P1 LDG.E R20, desc[UR6][R14.64+0x14] ;  /* 0x000014060e141981 */ /* 0x000f22000c1e1900 */
[----:B------:R-:W-:-:S03]  /*0430*/  @P3 LOP3.LUT R5, R5, R24, RZ, 0x3c, !PT ;  /* 0x0000001805053212 */ /* 0x000fc600078e3cff */
[----:B------:R-:W4:Y:S01]  /*0440*/  @P5 LDG.E R24, desc[UR6][R14.64+0x74] ;  /* 0x000074060e185981 */ /* 0x000f22000c1e1900 */
[----:B------:R-:W-:-:S03]  /*0450*/  @P4 LOP3.LUT R5, R5, R26, RZ, 0x3c, !PT ;  /* 0x0000001a05054212 */ /* 0x000fc600078e3cff */
[----:B------:R-:W4:Y:S01]  /*0460*/  @P3 LDG.E R26, desc[UR6][R14.64+0x44] ;  /* 0x000044060e1a3981 */ /* 0x000f22000c1e1900 */
[----:B------:R-:W-:-:S03]  /*0470*/  @!P0 LOP3.LUT R6, R6, R17, RZ, 0x3c, !PT ;  /* 0x0000001106068212 */ /* 0x000fc600078e3cff */
[----:B------:R-:W4:Y:S01]  /*0480*/  @P1 LDG.E R17, desc[UR6][R14.64+0x20] ;  /* 0x000020060e111981 */ /* 0x000f22000c1e1900 */
[----:B------:R-:W-:-:S03]  /*0490*/  @!P0 LOP3.LUT R4, R4, R19, RZ, 0x3c, !PT ;  /* 0x0000001304048212 */ /* 0x000fc600078e3cff */
[----:B------:R-:W4:Y:S01]  /*04a0*/  @P2 LDG.E R19, desc[UR6][R14.64+0x2c] ;  /* 0x00002c060e132981 */ /* 0x000f22000c1e1900 */
[----:B------:R-:W-:-:S03]  /*04b0*/  @P1 LOP3.LUT R6, R6, R21, RZ, 0x3c, !PT ;  /* 0x0000001506061212 */ /* 0x000fc600078e3cff */
[----:B------:R-:W4:Y:S01]  /*04c0*/  @P2 LDG.E R21, desc[UR6][R14.64+0x34] ;  /* 0x000034060e152981 */ /* 0x000f22000c1e1900 */
[----:B--2---:R-:W-:-:S03]  /*04d0*/  @!P0 LOP3.LUT R3, R3, R16, RZ, 0x3c, !PT ;  /* 0x0000001003038212 */ /* 0x004fc600078e3cff */
[----:B------:R-:W2:Y:S01]  /*04e0*/  @P1 LDG.E R16, desc[UR6][R14.64+0x1c] ;  /* 0x00001c060e101981 */ /* 0x000ea2000c1e1900 */
[----:B---3--:R-:W-:-:S03]  /*04f0*/  @!P0 LOP3.LUT R7, R7, R18, RZ, 0x3c, !PT ;  /* 0x0000001207078212 */ /* 0x008fc600078e3cff */
[----:B------:R-:W3:Y:S01]  /*0500*/  @P2 LDG.E R18, desc[UR6][R14.64+0x28] ;  /* 0x000028060e122981 */ /* 0x000ee2000c1e1900 */
[----:B----4-:R-:W-:-:S03]  /*0510*/  @P1 LOP3.LUT R3, R3, R20, RZ, 0x3c, !PT ;  /* 0x0000001403031212 */ /* 0x010fc600078e3cff */
[----:B------:R-:W4:Y:S01]  /*0520*/  @P2 LDG.E R20, desc[UR6][R14.64+0x30] ;  /* 0x000030060e142981 */ /* 0x000f22000c1e1900 */
[----:B------:R-:W-:-:S03]  /*0530*/  @P5 LOP3.LUT R5, R5, R24, RZ, 0x3c, !PT ;  /* 0x0000001805055212 */ /* 0x000fc600078e3cff */
[----:B------:R-:W4:Y:S01]  /*0540*/  @P3 LDG.E R24, desc[UR6][R14.64+0x3c] ;  /* 0x00003c060e183981 */ /* 0x000f22000c1e1900 */
[----:B------:R-:W-:-:S03]  /*0550*/  @P1 LOP3.LUT R4, R4, R17, RZ, 0x3c, !PT ;  /* 0x0000001104041212 */ /* 0x000fc600078e3cff */
[----:B------:R-:W4:Y:S01]  /*0560*/  @P3 LDG.E R17, desc[UR6][R14.64+0x48] ;  /* 0x000048060e113981 */ /* 0x000f22000c1e1900 */
[----:B------:R-:W-:-:S03]  /*0570*/  @P2 LOP3.LUT R6, R6, R19, RZ, 0x3c, !PT ;  /* 0x0000001306062212 */ /* 0x000fc600078e3cff */
[----:B------:R-:W4:Y:S01]  /*0580*/  @P4 LDG.E R19, desc[UR6][R14.64+0x54] ;  /* 0x000054060e134981 */ /* 0x000f22000c1e1900 */
[----:B------:R-:W-:Y:S02]  /*0590*/  @P2 LOP3.LUT R4, R4, R21, RZ, 0x3c, !PT ;  /* 0x0000001504042212 */ /* 0x000fe400078e3cff */
[----:B------:R-:W-:Y:S01]  /*05a0*/  @P3 LOP3.LUT R6, R6, R23, RZ, 0x3c, !PT ;  /* 0x0000001706063212 */ /* 0x000fe200078e3cff */
[----:B------:R-:W4:Y:S04]  /*05b0*/  @P4 LDG.E R21, desc[UR6][R14.64+0x5c] ;  /* 0x00005c060e154981 */ /* 0x000f28000c1e1900 */
[----:B------:R-:W4:Y:S01]  /*05c0*/  @P5 LDG.E R23, desc[UR6][R14.64+0x68] ;  /* 0x000068060e175981 */ /* 0x000f22000c1e1900 */
[----:B--2---:R-:W-:-:S03]  /*05d0*/  @P1 LOP3.LUT R7, R7, R16, RZ, 0x3c, !PT ;  /* 0x0000001007071212 */ /* 0x004fc600078e3cff */
[----:B------:R-:W2:Y:S01]  /*05e0*/  @P4 LDG.E R16, desc[UR6][R14.64+0x50] ;  /* 0x000050060e104981 */ /* 0x000ea2000c1e1900 */
[----:B---3--:R-:W-:-:S03]  /*05f0*/  @P2 LOP3.LUT R3, R3, R18, RZ, 0x3c, !PT ;  /* 0x0000001203032212 */ /* 0x008fc600078e3cff */
[----:B------:R-:W3:Y:S01]  /*0600*/  @P4 LDG.E R18, desc[UR6][R14.64+0x58] ;  /* 0x000058060e124981 */ /* 0x000ee2000c1e1900 */
[----:B----4-:R-:W-:-:S03]  /*0610*/  @P2 LOP3.LUT R7, R7, R20, RZ, 0x3c, !PT ;  /* 0x0000001407072212 */ /* 0x010fc600078e3cff */
[----:B------:R-:W4:Y:S01]  /*0620*/  @P5 LDG.E R20, desc[UR6][R14.64+0x64] ;  /* 0x000064060e145981 */ /* 0x000f22000c1e1900 */
[----:B------:R-:W-:-:S03]  /*0630*/  @P3 LOP3.LUT R3, R3, R24, RZ, 0x3c, !PT ;  /* 0x0000001803033212 */ /* 0x000fc600078e3cff */
[----:B------:R-:W4:Y:S01]  /*0640*/  @P5 LDG.E R24, desc[UR6][R14.64+0x6c] ;  /* 0x00006c060e185981 */ /* 0x000f22000c1e1900 */
[----:B------:R-:W-:Y:S02]  /*0650*/  LOP3.LUT P0, RZ, R22, 0x80, RZ, 0xc0, !PT ;  /* 0x0000008016ff7812 */ /* 0x000fe4000780c0ff */
[----:B------:R-:W-:Y:S02]  /*0660*/  @P3 LOP3.LUT R7, R7, R26, RZ, 0x3c, !PT ;  /* 0x0000001a07073212 */ /* 0x000fe400078e3cff */
[----:B------:R-:W-:Y:S02]  /*0670*/  @P3 LOP3.LUT R4, R4, R17, RZ, 0x3c, !PT ;  /* 0x0000001104043212 */ /* 0x000fe400078e3cff */
[----:B------:R-:W4:Y:S01]  /*0680*/  @P6 LDG.E R17, desc[UR6][R14.64+0x7c] ;  /* 0x00007c060e116981 */ /* 0x000f22000c1e1900 */
[----:B------:R-:W-:-:S03]  /*0690*/  @P4 LOP3.LUT R6, R6, R19, RZ, 0x3c, !PT ;  /* 0x0000001306064212 */ /* 0x000fc600078e3cff */
[----:B------:R-:W4:Y:S01]  /*06a0*/  @P6 LDG.E R19, desc[UR6][R14.64+0x84] ;  /* 0x000084060e136981 */ /* 0x000f22000c1e1900 */
[----:B------:R-:W-:-:S03]  /*06b0*/  @P4 LOP3.LUT R4, R4, R21, RZ, 0x3c, !PT ;  /* 0x0000001504044212 */ /* 0x000fc600078e3cff */
[----:B------:R-:W4:Y:S01]  /*06c0*/  @P0 LDG.E R26, desc[UR6][R14.64+0x9c] ;  /* 0x00009c060e1a0981 */ /* 0x000f22000c1e1900 */
[----:B------:R-:W-:-:S03]  /*06d0*/  @P5 LOP3.LUT R6, R6, R23, RZ, 0x3c, !PT ;  /* 0x0000001706065212 */ /* 0x000fc600078e3cff */
        /* <DEDUP_REMOVED lines=10> */
[----:B------:R-:W-:Y:S02]  /*0780*/  @P5 LOP3.LUT R4, R4, R25, RZ, 0x3c, !PT ;  /* 0x0000001904045212 */ /* 0x000fe400078e3cff */
[----:B------:R-:W-:Y:S02]  /*0790*/  @P6 LOP3.LUT R5, R5, R28, RZ, 0x3c, !PT ;  /* 0x0000001c05056212 */ /* 0x000fe400078e3cff */
[----:B------:R-:W-:Y:S02]  /*07a0*/  @P6 LOP3.LUT R6, R6, R17, RZ, 0x3c, !PT ;  /* 0x0000001106066212 */ /* 0x000fe400078e3cff */
[----:B------:R-:W-:Y:S02]  /*07b0*/  @P6 LOP3.LUT R4, R4, R19, RZ, 0x3c, !PT ;  /* 0x0000001304046212 */ /* 0x000fe400078e3cff */
[----:B------:R-:W-:Y:S02]  /*07c0*/  @P0 LOP3.LUT R5, R5, R26, RZ, 0x3c, !PT ;  /* 0x0000001a05050212 */ /* 0x000fe400078e3cff */
[----:B------:R-:W-:-:S02]  /*07d0*/  @P0 LOP3.LUT R6, R6, R21, RZ, 0x3c, !PT ;  /* 0x0000001506060212 */ /* 0x000fc400078e3cff */
[----:B------:R-:W-:Y:S02]  /*07e0*/  @P0 LOP3.LUT R4, R4, R23, RZ, 0x3c, !PT ;  /* 0x0000001704040212 */ /* 0x000fe400078e3cff */
[----:B--2---:R-:W-:Y:S02]  /*07f0*/  @P6 LOP3.LUT R3, R3, R16, RZ, 0x3c, !PT ;  /* 0x0000001003036212 */ /* 0x004fe400078e3cff */
[----:B---3--:R-:W-:Y:S02]  /*0800*/  @P6 LOP3.LUT R7, R7, R18, RZ, 0x3c, !PT ;  /* 0x0000001207076212 */ /* 0x008fe400078e3cff */
[----:B----4-:R-:W-:Y:S02]  /*0810*/  @P0 LOP3.LUT R3, R3, R20, RZ, 0x3c, !PT ;  /* 0x0000001403030212 */ /* 0x010fe400078e3cff */
[----:B------:R-:W-:Y:S02]  /*0820*/  @P0 LOP3.LUT R7, R7, R24, RZ, 0x3c, !PT ;  /* 0x0000001807070212 */ /* 0x000fe400078e3cff */
[----:B------:R-:W-:-:S13]  /*0830*/  R2P PR, R22.B1, 0x7f ;  /* 0x0000007f16007804 */ /* 0x000fda0000001000 */
[----:B------:R-:W2:Y:S04]  /*0840*/  @P0 LDG.E R18, desc[UR6][R14.64+0xa0] ;  /* 0x0000a0060e120981 */ /* 0x000ea8000c1e1900 */
[----:B------:R-:W3:Y:S04]  /*0850*/  @P0 LDG.E R19, desc[UR6][R14.64+0xa4] ;  /* 0x0000a4060e130981 */ /* 0x000ee8000c1e1900 */
[----:B------:R-:W4:Y:S04]  /*0860*/  @P0 LDG.E R20, desc[UR6][R14.64+0xa8] ;  /* 0x0000a8060e140981 */ /* 0x000f28000c1e1900 */
[----:B------:R-:W4:Y:S04]  /*0870*/  @P0 LDG.E R21, desc[UR6][R14.64+0xac] ;  /* 0x0000ac060e150981 */ /* 0x000f28000c1e1900 */
[----:B------:R-:W4:Y:S04]  /*0880*/  @P0 LDG.E R24, desc[UR6][R14.64+0xb0] ;  /* 0x0000b0060e180981 */ /* 0x000f28000c1e1900 */
[----:B------:R-:W4:Y:S04]  /*0890*/  @P1 LDG.E R16, desc[UR6][R14.64+0xbc] ;  /* 0x0000bc060e101981 */ /* 0x000f28000c1e1900 */
[----:B------:R-:W4:Y:S04]  /*08a0*/  @P1 LDG.E R26, desc[UR6][R14.64+0xb4] ;  /* 0x0000b4060e1a1981 */ /* 0x000f28000c1e1900 */
        /* <DEDUP_REMOVED lines=11> */
[----:B------:R-:W-:Y:S01]  /*0960*/  LOP3.LUT P0, RZ, R22, 0x8000, RZ, 0xc0, !PT ;  /* 0x0000800016ff7812 */ /* 0x000fe2000780c0ff */
[----:B------:R-:W4:Y:S01]  /*0970*/  @P2 LDG.E R24, desc[UR6][R14.64+0xd8] ;  /* 0x0000d8060e182981 */ /* 0x000f22000c1e1900 */
[----:B------:R-:W-:-:S03]  /*0980*/  @P1 LOP3.LUT R7, R7, R16, RZ, 0x3c, !PT ;  /* 0x0000001007071212 */ /* 0x000fc600078e3cff */
[----:B------:R-:W4:Y:S01]  /*0990*/  @P2 LDG.E R22, desc[UR6][R14.64+0xd0] ;  /* 0x0000d0060e162981 */ /* 0x000f22000c1e1900 */
[----:B------:R-:W-:-:S03]  /*09a0*/  @P1 LOP3.LUT R3, R3, R26, RZ, 0x3c, !PT ;  /* 0x0000001a03031212 */ /* 0x000fc600078e3cff */
[----:B------:R-:W4:Y:S01]  /*09b0*/  @P3 LDG.E R16, desc[UR6][R14.64+0xe4] ;  /* 0x0000e4060e103981 */ /* 0x000f22000c1e1900 */
[----:B------:R-:W-:-:S03]  /*09c0*/  @P1 LOP3.LUT R6, R6, R23, RZ, 0x3c, !PT ;  /* 0x0000001706061212 */ /* 0x000fc600078e3cff */
[----:B------:R-:W4:Y:S01]  /*09d0*/  @P3 LDG.E R26, desc[UR6][R14.64+0xdc] ;  /* 0x0000dc060e1a3981 */ /* 0x000f22000c1e1900 */
[----:B------:R-:W-:-:S03]  /*09e0*/  @P1 LOP3.LUT R4, R4, R17, RZ, 0x3c, !PT ;  /* 0x0000001104041212 */ /* 0x000fc600078e3cff */
        /* <DEDUP_REMOVED lines=43> */
[----:B------:R-:W-:-:S04]  /*0ca0*/  UIADD3 UR4, UPT, UPT, UR4, 0x10, URZ ;  /* 0x0000001004047890 */ /* 0x000fc8000fffe0ff */
[----:B------:R-:W-:Y:S01]  /*0cb0*/  UISETP.NE.AND UP0, UPT, UR4, 0x20, UPT ;  /* 0x000000200400788c */ /* 0x000fe2000bf05270 */
[----:B--2---:R-:W-:Y:S02]  /*0cc0*/  @P5 LOP3.LUT R5, R5, R18, RZ, 0x3c, !PT ;  /* 0x0000001205055212 */ /* 0x004fe400078e3cff */
[----:B---3--:R-:W-:Y:S02]  /*0cd0*/  @P6 LOP3.LUT R6, R6, R19, RZ, 0x3c, !PT ;  /* 0x0000001306066212 */ /* 0x008fe400078e3cff */
[----:B----4-:R-:W-:Y:S02]  /*0ce0*/  @P6 LOP3.LUT R3, R3, R20, RZ, 0x3c, !PT ;  /* 0x0000001403036212 */ /* 0x010fe400078e3cff */
[----:B------:R-:W-:Y:S02]  /*0cf0*/  @P6 LOP3.LUT R4, R4, R21, RZ, 0x3c, !PT ;  /* 0x0000001504046212 */ /* 0x000fe400078e3cff */
[----:B------:R-:W-:Y:S02]  /*0d00*/  @P6 LOP3.LUT R7, R7, R22, RZ, 0x3c, !PT ;  /* 0x0000001607076212 */ /* 0x000fe400078e3cff */
[----:B------:R-:W-:-:S02]  /*0d10*/  @P6 LOP3.LUT R5, R5, R16, RZ, 0x3c, !PT ;  /* 0x0000001005056212 */ /* 0x000fc400078e3cff */
[----:B------:R-:W-:Y:S02]  /*0d20*/  @P0 LOP3.LUT R3, R3, R24, RZ, 0x3c, !PT ;  /* 0x0000001803030212 */ /* 0x000fe400078e3cff */
[----:B------:R-:W-:Y:S02]  /*0d30*/  @P0 LOP3.LUT R5, R5, R28, RZ, 0x3c, !PT ;  /* 0x0000001c05050212 */ /* 0x000fe400078e3cff */
[----:B------:R-:W-:Y:S02]  /*0d40*/  @P0 LOP3.LUT R7, R7, R26, RZ, 0x3c, !PT ;  /* 0x0000001a07070212 */ /* 0x000fe400078e3cff */
[----:B------:R-:W-:Y:S02]  /*0d50*/  @P0 LOP3.LUT R4, R4, R23, RZ, 0x3c, !PT ;  /* 0x0000001704040212 */ /* 0x000fe400078e3cff */
[----:B------:R-:W-:Y:S01]  /*0d60*/  @P0 LOP3.LUT R6, R6, R17, RZ, 0x3c, !PT ;  /* 0x0000001106060212 */ /* 0x000fe200078e3cff */
[----:B------:R-:W-:Y:S06]  /*0d70*/  BRA.U UP0, `(.L_x_14) ;  /* 0xfffffff500487547 */ /* 0x000fec000b83ffff */
[----:B------:R-:W-:-:S05]  /*0d80*/  VIADD R2, R2, 0x1 ;  /* 0x0000000102027836 */ /* 0x000fca0000000000 */
[----:B------:R-:W-:-:S13]  /*0d90*/  ISETP.NE.AND P0, PT, R2, 0x5, PT ;  /* 0x000000050200780c */ /* 0x000fda0003f05270 */
[----:B------:R-:W-:Y:S05]  /*0da0*/  @P0 BRA `(.L_x_15) ;  /* 0xfffffff400300947 */ /* 0x000fea000383ffff */
[----:B------:R-:W-:Y:S01]  /*0db0*/  LOP3.LUT R2, R10, 0x3, RZ, 0xc0, !PT ;  /* 0x000000030a027812 */ /* 0x000fe200078ec0ff */
[----:B------:R0:W-:Y:S03]  /*0dc0*/  STL.64 [R1+0x8], R6 ;  /* 0x0000080601007387 */ /* 0x0001e60000100a00 */
[----:B------:R-:W-:Y:S01]  /*0dd0*/  ISETP.NE.U32.AND P0, PT, R2, 0x1, PT ;  /* 0x000000010200780c */ /* 0x000fe20003f05070 */
[----:B------:R0:W-:Y:S03]  /*0de0*/  STL.64 [R1+0x10], R4 ;  /* 0x0000100401007387 */ /* 0x0001e60000100a00 */
[----:B------:R-:W-:Y:S01]  /*0df0*/  ISETP.NE.AND.EX P0, PT, RZ, RZ, PT, P0 ;  /* 0x000000ffff00720c */ /* 0x000fe20003f05300 */
[----:B------:R0:W-:-:S12]  /*0e00*/  STL [R1+0x4], R3 ;  /* 0x0000040301007387 */ /* 0x0001d80000100800 */
[----:B0-----:R-:W-:Y:S05]  /*0e10*/  @!P0 BRA `(.L_x_13) ;  /* 0x0000001400f08947 */ /* 0x001fea0003800000 */
[----:B------:R-:W-:Y:S01]  /*0e20*/  UMOV UR4, URZ ;  /* 0x000000ff00047c82 */ /* 0x000fe20008000000 */
[----:B------:R-:W-:Y:S01]  /*0e30*/  CS2R R2, SRZ ;  /* 0x0000000000027805 */ /* 0x000fe2000001ff00 */
[----:B------:R-:W-:Y:S01]  /*0e40*/  IMAD.MOV.U32 R4, RZ, RZ, RZ ;  /* 0x000000ffff047224 */ /* 0x000fe200078e00ff */
[----:B------:R-:W-:Y:S01]  /*0e50*/  CS2R R6, SRZ ;  /* 0x0000000000067805 */ /* 0x000fe2000001ff00 */
[----:B------:R-:W-:-:S07]  /*0e60*/  IMAD.U32 R5, RZ, RZ, UR4 ;  /* 0x00000004ff057e24 */ /* 0x000fce000f8e00ff */
.L_x_17:
[----:B------:R-:W-:-:S06]  /*0e70*/  IMAD R12, R2, 0x4, R1 ;  /* 0x00000004020c7824 */ /* 0x000fcc00078e0201 */
[----:B------:R-:W5:Y:S01]  /*0e80*/  LDL R12, [R12+0x4] ;  /* 0x000004000c0c7983 */ /* 0x000f620000100800 */
[----:B------:R-:W-:-:S05]  /*0e90*/  UMOV UR4, URZ ;  /* 0x000000ff00047c82 */ /* 0x000fca0008000000 */
.L_x_16:
        /* <DEDUP_REMOVED lines=180> */
[----:B------:R0:W-:Y:S03]  /*19e0*/  STL [R1+0x4], R3 ;  /* 0x0000040301007387 */ /* 0x0001e60000100800 */
[----:B------:R-:W-:Y:S01]  /*19f0*/  ISETP.NE.AND.EX P0, PT, RZ, RZ, PT, P0 ;  /* 0x000000ffff00720c */ /* 0x000fe20003f05300 */
[----:B------:R0:W-:-:S12]  /*1a00*/  STL.64 [R1+0x10], R4 ;  /* 0x0000100401007387 */ /* 0x0001d80000100a00 */
[----:B0-----:R-:W-:Y:S05]  /*1a10*/  @P0 BRA `(.L_x_13) ;  /* 0x0000000800f00947 */ /* 0x001fea0003800000 */
[----:B------:R-:W-:Y:S01]  /*1a20*/  UMOV UR4, URZ ;  /* 0x000000ff00047c82 */ /* 0x000fe20008000000 */
[----:B------:R-:W-:Y:S01]  /*1a30*/  CS2R R2, SRZ ;  /* 0x0000000000027805 */ /* 0x000fe2000001ff00 */
[----:B------:R-:W-:Y:S01]  /*1a40*/  IMAD.MOV.U32 R4, RZ, RZ, RZ ;  /* 0x000000ffff047224 */ /* 0x000fe200078e00ff */
[----:B------:R-:W-:Y:S01]  /*1a50*/  CS2R R6, SRZ ;  /* 0x0000000000067805 */ /* 0x000fe2000001ff00 */
[----:B------:R-:W-:-:S07]  /*1a60*/  IMAD.U32 R5, RZ, RZ, UR4 ;  /* 0x00000004ff057e24 */ /* 0x000fce000f8e00ff */
.L_x_19:
[----:B------:R-:W-:-:S06]  /*1a70*/  IMAD R12, R2, 0x4, R1 ;  /* 0x00000004020c7824 */ /* 0x000fcc00078e0201 */
[----:B------:R-:W5:Y:S01]  /*1a80*/  LDL R12, [R12+0x4] ;  /* 0x000004000c0c7983 */ /* 0x000f620000100800 */
[----:B------:R-:W-:-:S05]  /*1a90*/  UMOV UR4, URZ ;  /* 0x000000ff00047c82 */ /* 0x000fca0008000000 */
.L_x_18:
        /* <DEDUP_REMOVED lines=177> */
[----:B------:R0:W-:Y:S04]  /*25b0*/  STL.64 [R1+0x8], R6 ;  /* 0x0000080601007387 */ /* 0x0001e80000100a00 */
[----:B------:R0:W-:Y:S04]  /*25c0*/  STL [R1+0x4], R3 ;  /* 0x0000040301007387 */ /* 0x0001e80000100800 */
[----:B------:R0:W-:Y:S02]  /*25d0*/  STL.64 [R1+0x10], R4 ;  /* 0x0000100401007387 */ /* 0x0001e40000100a00 */
.L_x_13:
[----:B------:R-:W-:Y:S05]  /*25e0*/  BSYNC.RECONVERGENT B1 ;  /* 0x0000000000017941 */ /* 0x000fea0003800200 */
.L_x_12:
[C---:B------:R-:W-:Y:S01]  /*25f0*/  ISETP.GT.U32.AND P0, PT, R10.reuse, 0x3, PT ;  /* 0x000000030a00780c */ /* 0x040fe20003f04070 */
[----:B------:R-:W-:Y:S01]  /*2600*/  VIADD R11, R11, 0x1 ;  /* 0x000000010b0b7836 */ /* 0x000fe20000000000 */
[--C-:B------:R-:W-:Y:S02]  /*2610*/  SHF.R.U64 R10, R10, 0x2, R13.reuse ;  /* 0x000000020a0a7819 */ /* 0x100fe4000000120d */
[----:B------:R-:W-:Y:S02]  /*2620*/  ISETP.GT.U32.AND.EX P0, PT, R13, RZ, PT, P0 ;  /* 0x000000ff0d00720c */ /* 0x000fe40003f04100 */
[----:B------:R-:W-:-:S11]  /*2630*/  SHF.R.U32.HI R13, RZ, 0x2, R13 ;  /* 0x00000002ff0d7819 */ /* 0x000fd6000001160d */
[----:B------:R-:W-:Y:S05]  /*2640*/  @P0 BRA `(.L_x_20) ;  /* 0xffffffd800e00947 */ /* 0x000fea000383ffff */
.L_x_11:
[----:B------:R-:W-:Y:S05]  /*2650*/  BSYNC.RECONVERGENT B0 ;  /* 0x0000000000007941 */ /* 0x000fea0003800200 */
.L_x_10:
[----:B------:R-:W1:Y:S01]  /*2660*/  LDCU UR4, c[0x0][0x38c] ;  /* 0x00007180ff0477ac */ /* 0x000e620008000800 */
[----:B------:R-:W2:Y:S01]  /*2670*/  LDC R8, c[0x0][0x388] ;  /* 0x0000e200ff087b82 */ /* 0x000ea20000000800 */
[----:B0-----:R-:W-:Y:S01]  /*2680*/  SHF.R.U32.HI R2, RZ, 0x2, R3 ;  /* 0x00000002ff027819 */ /* 0x001fe20000011603 */
[----:B------:R-:W-:Y:S01]  /*2690*/  IMAD.MOV.U32 R9, RZ, RZ, -0x266e14b1 ;  /* 0xd991eb4fff097424 */ /* 0x000fe200078e00ff */
[----:B------:R-:W0:Y:S02]  /*26a0*/  LDCU.64 UR8, c[0x0][0x380] ;  /* 0x00007000ff0877ac */ /* 0x000e240008000a00 */
[----:B------:R-:W-:Y:S01]  /*26b0*/  LOP3.LUT R2, R2, R3, RZ, 0x3c, !PT ;  /* 0x0000000302027212 */ /* 0x000fe200078e3cff */
[----:B------:R-:W-:Y:S01]  /*26c0*/  IMAD.SHL.U32 R3, R5, 0x10, RZ ;  /* 0x0000001005037824 */ /* 0x000fe200078e00ff */
[----:B-1----:R-:W1:Y:S01]  /*26d0*/  I2F.U32.RP R4, UR4 ;  /* 0x0000000400047d06 */ /* 0x002e620008209000 */
[----:B------:R-:W-:Y:S02]  /*26e0*/  ISETP.NE.U32.AND P1, PT, RZ, UR4, PT ;  /* 0x00000004ff007c0c */ /* 0x000fe4000bf25070 */
[----:B--2---:R-:W-:-:S02]  /*26f0*/  ISETP.GT.AND P0, PT, R8, -0x1, PT ;  /* 0xffffffff0800780c */ /* 0x004fc40003f04270 */
[----:B------:R-:W-:Y:S02]  /*2700*/  LOP3.LUT R8, R8, 0xaad26b49, RZ, 0x3c, !PT ;  /* 0xaad26b4908087812 */ /* 0x000fe400078e3cff */
[----:B------:R-:W-:-:S03]  /*2710*/  SEL R9, R9, 0x8bf16996, P0 ;  /* 0x8bf1699609097807 */ /* 0x000fc60000000000 */
[----:B------:R-:W-:Y:S01]  /*2720*/  IMAD R8, R8, 0x4182bed5, RZ ;  /* 0x4182bed508087824 */ /* 0x000fe200078e02ff */
[----:B-1----:R-:W1:Y:S04]  /*2730*/  MUFU.RCP R4, R4 ;  /* 0x0000000400047308 */ /* 0x002e680000001000 */
[----:B------:R-:W-:Y:S01]  /*2740*/  IADD3 R9, PT, PT, R9, 0x64f0c9, R8 ;  /* 0x0064f0c909097810 */ /* 0x000fe20007ffe008 */
[----:B-1----:R-:W-:Y:S02]  /*2750*/  VIADD R6, R4, 0xffffffe ;  /* 0x0ffffffe04067836 */ /* 0x002fe40000000000 */
[C---:B------:R-:W-:Y:S02]  /*2760*/  IMAD.SHL.U32 R4, R2.reuse, 0x2, RZ ;  /* 0x0000000202047824 */ /* 0x040fe400078e00ff */
[----:B------:R-:W1:Y:S03]  /*2770*/  F2I.FTZ.U32.TRUNC.NTZ R7, R6 ;  /* 0x0000000600077305 */ /* 0x000e66000021f000 */
[----:B------:R-:W-:-:S04]  /*2780*/  LOP3.LUT R4, R2, R4, R3, 0x96, !PT ;  /* 0x0000000402047212 */ /* 0x000fc800078e9603 */
[----:B------:R-:W-:-:S04]  /*2790*/  LOP3.LUT R4, R4, R5, RZ, 0x3c, !PT ;  /* 0x0000000504047212 */ /* 0x000fc800078e3cff */
[----:B------:R-:W-:Y:S01]  /*27a0*/  IADD3 R4, PT, PT, R9, 0x587c5, R4 ;  /* 0x000587c509047810 */ /* 0x000fe20007ffe004 */
[----:B-1----:R-:W-:-:S04]  /*27b0*/  IMAD.MOV R6, RZ, RZ, -R7 ;  /* 0x000000ffff067224 */ /* 0x002fc800078e0a07 */
[----:B------:R-:W-:Y:S02]  /*27c0*/  IMAD R3, R6, UR4, RZ ;  /* 0x0000000406037c24 */ /* 0x000fe4000f8e02ff */
[----:B------:R-:W-:-:S04]  /*27d0*/  IMAD.MOV.U32 R6, RZ, RZ, RZ ;  /* 0x000000ffff067224 */ /* 0x000fc800078e00ff */
[----:B------:R-:W-:Y:S01]  /*27e0*/  IMAD.HI.U32 R7, R7, R3, R6 ;  /* 0x0000000307077227 */ /* 0x000fe200078e0006 */
[----:B------:R-:W-:-:S05]  /*27f0*/  SHF.R.S32.HI R3, RZ, 0x1f, R0 ;  /* 0x0000001fff037819 */ /* 0x000fca0000011400 */
[----:B------:R-:W-:-:S04]  /*2800*/  IMAD.HI.U32 R7, R7, R4, RZ ;  /* 0x0000000407077227 */ /* 0x000fc800078e00ff */
[----:B------:R-:W-:-:S04]  /*2810*/  IMAD.MOV R7, RZ, RZ, -R7 ;  /* 0x000000ffff077224 */ /* 0x000fc800078e0a07 */
[----:B------:R-:W-:-:S05]  /*2820*/  IMAD R4, R7, UR4, R4 ;  /* 0x0000000407047c24 */ /* 0x000fca000f8e0204 */
[----:B------:R-:W-:-:S13]  /*2830*/  ISETP.GE.U32.AND P0, PT, R4, UR4, PT ;  /* 0x0000000404007c0c */ /* 0x000fda000bf06070 */
[----:B------:R-:W-:-:S05]  /*2840*/  @P0 VIADD R4, R4, -UR4 ;  /* 0x8000000404040c36 */ /* 0x000fca0008000000 */
[----:B------:R-:W-:-:S13]  /*2850*/  ISETP.GE.U32.AND P0, PT, R4, UR4, PT ;  /* 0x0000000404007c0c */ /* 0x000fda000bf06070 */
[----:B------:R-:W-:Y:S01]  /*2860*/  @P0 VIADD R4, R4, -UR4 ;  /* 0x8000000404040c36 */ /* 0x000fe20008000000 */
[----:B------:R-:W-:Y:S02]  /*2870*/  @!P1 LOP3.LUT R4, RZ, UR4, RZ, 0x33, !PT ;  /* 0x00000004ff049c12 */ /* 0x000fe4000f8e33ff */
[----:B0-----:R-:W-:-:S03]  /*2880*/  LEA R2, P0, R0, UR8, 0x2 ;  /* 0x0000000800027c11 */ /* 0x001fc6000f8010ff */
[----:B------:R-:W-:Y:S01]  /*2890*/  VIADD R4, R4, 0x1 ;  /* 0x0000000104047836 */ /* 0x000fe20000000000 */
[----:B------:R-:W-:-:S04]  /*28a0*/  LEA.HI.X R3, R0, UR9, R3, 0x2, P0 ;  /* 0x0000000900037c11 */ /* 0x000fc800080f1403 */
[----:B------:R-:W-:-:S05]  /*28b0*/  IABS R5, R4 ;  /* 0x0000000400057213 */ /* 0x000fca0000000000 */
[----:B------:R-:W-:Y:S01]  /*28c0*/  STG.E desc[UR6][R2.64], R5 ;  /* 0x0000000502007986 */ /* 0x000fe2000c101906 */
[----:B------:R-:W-:Y:S05]  /*28d0*/  EXIT ;  /* 0x000000000000794d */ /* 0x000fea0003800000 */
.L_x_21:
        /* <DEDUP_REMOVED lines=10> */
.L_x_23:


//--------------------- .nv.global.init           --------------------------
	.section	.nv.global.init,"aw",@progbits
	.align	4
.nv.global.init:
	.type		mrg32k3aM1SubSeq,@object
	.size		mrg32k3aM1SubSeq,(mrg32k3aM2SubSeq - mrg32k3aM1SubSeq)
mrg32k3aM1SubSeq:
        /*0000*/ 	.byte	0x0b, 0xcc, 0xee, 0x04, 0x73, 0x29, 0x8b, 0x6f, 0xf6, 0x53, 0x03, 0xf6, 0x23, 0xf6, 0xea, 0xda
        /* <DEDUP_REMOVED lines=125> */
	.type		mrg32k3aM2SubSeq,@object
	.size		mrg32k3aM2SubSeq,(mrg32k3aM1 - mrg32k3aM2SubSeq)
mrg32k3aM2SubSeq:
        /* <DEDUP_REMOVED lines=126> */
	.type		mrg32k3aM1,@object
	.size		mrg32k3aM1,(mrg32k3aM1Seq - mrg32k3aM1)
mrg32k3aM1:
        /* <DEDUP_REMOVED lines=144> */
	.type		mrg32k3aM1Seq,@object
	.size		mrg32k3aM1Seq,(mrg32k3aM2 - mrg32k3aM1Seq)
mrg32k3aM1Seq:
        /* <DEDUP_REMOVED lines=144> */
	.type		mrg32k3aM2,@object
	.size		mrg32k3aM2,(mrg32k3aM2Seq - mrg32k3aM2)
mrg32k3aM2:
        /* <DEDUP_REMOVED lines=144> */
	.type		mrg32k3aM2Seq,@object
	.size		mrg32k3aM2Seq,(precalc_xorwow_matrix - mrg32k3aM2Seq)
mrg32k3aM2Seq:
        /* <DEDUP_REMOVED lines=144> */
	.type		precalc_xorwow_matrix,@object
	.size		precalc_xorwow_matrix,(precalc_xorwow_offset_matrix - precalc_xorwow_matrix)
precalc_xorwow_matrix:
        /* <DEDUP_REMOVED lines=6400> */
	.type		precalc_xorwow_offset_matrix,@object
	.size		precalc_xorwow_offset_matrix,($str - precalc_xorwow_offset_matrix)
precalc_xorwow_offset_matrix:
        /* <DEDUP_REMOVED lines=6400> */
	.type		$str,@object
	.size		$str,($str$1 - $str)
$str:
        /*353c0*/ 	.byte	0x0a, 0x20, 0x46, 0x49, 0x4c, 0x41, 0x20, 0x25, 0x64, 0x0a, 0x00
	.type		$str$1,@object
	.size		$str$1,($str$5 - $str$1)
$str$1:
        /*353cb*/ 	.byte	0x0a, 0x20, 0x43, 0x4f, 0x4c, 0x55, 0x4d, 0x4e, 0x41, 0x20, 0x25, 0x64, 0x0a, 0x00
	.type		$str$5,@object
	.size		$str$5,($str$8 - $str$5)
$str$5:
        /*353d9*/ 	.byte	0x0a, 0x43, 0x61, 0x6d, 0x69, 0x6e, 0x6f, 0x20, 0x65, 0x6e, 0x63, 0x6f, 0x6e, 0x74, 0x72, 0x61
        /*353e9*/ 	.byte	0x64, 0x6f, 0x20, 0x0a, 0x00
	.type		$str$8,@object
	.size		$str$8,($str$4 - $str$8)
$str$8:
        /*353ee*/ 	.byte	0x0a, 0x45, 0x6c, 0x20, 0x63, 0x6f, 0x6c, 0x6f, 0x72, 0x20, 0x6e, 0x6f, 0x20, 0x63, 0x6f, 0x69
        /*353fe*/ 	.byte	0x6e, 0x63, 0x69, 0x64, 0x65, 0x20, 0x25, 0x64, 0x0a, 0x00
	.type		$str$4,@object
	.size		$str$4,(.L_13 - $str$4)
$str$4:
        /*35408*/ 	.byte	0x0a, 0x43, 0x61, 0x6d, 0x69, 0x6e, 0x6f, 0x20, 0x6e, 0x6f, 0x20, 0x65, 0x6e, 0x63, 0x6f, 0x6e
        /*35418*/ 	.byte	0x74, 0x72, 0x61, 0x64, 0x6f, 0x20, 0x64, 0x65, 0x73, 0x64, 0x65, 0x20, 0x6c, 0x61, 0x20, 0x70
        /*35428*/ 	.byte	0x6f, 0x73, 0x69, 0x63, 0x69, 0x6f, 0x6e, 0x20, 0x25, 0x64, 0x0a, 0x00
.L_13:


//--------------------- .nv.shared._Z21kernelEncontrarCaminoPiPS_iiii --------------------------
	.section	.nv.shared._Z21kernelEncontrarCaminoPiPS_iiii,"aw",@nobits
	.sectionflags	@""
	.align	4
.nv.shared._Z21kernelEncontrarCaminoPiPS_iiii:
	.zero		1028


//--------------------- .nv.shared.reserved.0     --------------------------
	.section	.nv.shared.reserved.0,"aw",@nobits
	.weak		__nv_reservedSMEM_offset_0_alias
	.size		__nv_reservedSMEM_offset_0_alias, 0, 64
	.other		__nv_reservedSMEM_offset_0_alias,@"STO_CUDA_RESERVED_SHARED STV_DEFAULT"
__nv_reservedSMEM_offset_0_alias:
	.zero		0
	.zero		64


//--------------------- .nv.constant0._Z21kernelEncontrarCaminoPiPS_iiii --------------------------
	.section	.nv.constant0._Z21kernelEncontrarCaminoPiPS_iiii,"a",@progbits
	.sectionflags	@""
	.align	4
.nv.constant0._Z21kernelEncontrarCaminoPiPS_iiii:
	.zero		928


//--------------------- .nv.constant0._Z20kernelGenerarTableroPiii --------------------------
	.section	.nv.constant0._Z20kernelGenerarTableroPiii,"a",@progbits
	.sectionflags	@""
	.align	4
.nv.constant0._Z20kernelGenerarTableroPiii:
	.zero		912


//--------------------- SYMBOLS --------------------------

	.type		.nv.reservedSmem.offset0,@object
	.size		.nv.reservedSmem.offset0,0x4
	.type		.nv.reservedSmem.cap,@object
	.size		.nv.reservedSmem.cap,0x4
	.type		vprintf,@function
